	.target	sm_90a

	.elftype	@"ET_EXEC"


//--------------------- .note.nv.tkinfo           --------------------------
	.section	.note.nv.tkinfo,"",@"SHT_NOTE"
	.sectionflags	@"SHF_NOTE_NV_TKINFO"
	.tkinfo
        /*0018*/ 	.word	0x00000002
        /*0030*/ 	.string	""
        /*0030*/ 	.string	"ptxas"
        /*0030*/ 	.string	"Cuda compilation tools, release 13.0, V13.0.88"
        /*0030*/ 	.string	"Build cuda_13.0.r13.0/compiler.36424714_0"
        /*0030*/ 	.string	"-v  -suppress-debug-info  -lineinfo  -arch sm_90a "



//--------------------- .note.nv.cuinfo           --------------------------
	.section	.note.nv.cuinfo,"",@"SHT_NOTE"
	.sectionflags	@"SHF_NOTE_NV_CUINFO"
        /*0018*/ 	.short	0x0002
        /*001a*/ 	.short	0x005a
        /*001c*/ 	.short	0x0082
	.zero		2


//--------------------- .nv.info                  --------------------------
	.section	.nv.info,"",@"SHT_CUDA_INFO"
	.align	4


	//----- nvinfo : EIATTR_REGCOUNT
	.align		4
        /*0000*/ 	.byte	0x04, 0x2f
        /*0002*/ 	.short	(.L_1 - .L_0)
	.align		4
.L_0:
        /*0004*/ 	.word	index@(gluon_wgmma)
        /*0008*/ 	.word	0x0000009a


	//----- nvinfo : EIATTR_FRAME_SIZE
	.align		4
.L_1:
        /*000c*/ 	.byte	0x04, 0x11
        /*000e*/ 	.short	(.L_3 - .L_2)
	.align		4
.L_2:
        /*0010*/ 	.word	index@(gluon_wgmma)
        /*0014*/ 	.word	0x00000000


	//----- nvinfo : EIATTR_MIN_STACK_SIZE
	.align		4
.L_3:
        /*0018*/ 	.byte	0x04, 0x12
        /*001a*/ 	.short	(.L_5 - .L_4)
	.align		4
.L_4:
        /*001c*/ 	.word	index@(gluon_wgmma)
        /*0020*/ 	.word	0x00000000
.L_5:


//--------------------- .nv.compat                --------------------------
	.section	.nv.compat,"",@"SHT_CUDA_COMPAT_INFO"
	.align	4
        /*0000*/ 	.byte	0x02, 0x09, 0x01, 0x00, 0x02, 0x02, 0x04, 0x00, 0x02, 0x05, 0x05, 0x00, 0x03, 0x07, 0x01, 0x01
        /*0010*/ 	.byte	0x02, 0x03, 0x03, 0x00, 0x02, 0x06, 0x01, 0x00, 0x04, 0x0b, 0x08, 0x00, 0x00, 0x00, 0x00, 0x00
        /*0020*/ 	.byte	0x00, 0x00, 0x00, 0x00


//--------------------- .nv.info.gluon_wgmma      --------------------------
	.section	.nv.info.gluon_wgmma,"",@"SHT_CUDA_INFO"
	.sectionflags	@""
	.align	4


	//----- nvinfo : EIATTR_CUDA_API_VERSION
	.align		4
        /*0000*/ 	.byte	0x04, 0x37
        /*0002*/ 	.short	(.L_7 - .L_6)
.L_6:
        /*0004*/ 	.word	0x00000082


	//----- nvinfo : EIATTR_KPARAM_INFO
	.align		4
.L_7:
        /*0008*/ 	.byte	0x04, 0x17
        /*000a*/ 	.short	(.L_9 - .L_8)
.L_8:
        /*000c*/ 	.word	0x00000000
        /*0010*/ 	.short	0x000a
        /*0012*/ 	.short	0x0048
        /*0014*/ 	.byte	0x00, 0xf4, 0x21, 0x00


	//----- nvinfo : EIATTR_KPARAM_INFO
	.align		4
.L_9:
        /*0018*/ 	.byte	0x04, 0x17
        /*001a*/ 	.short	(.L_11 - .L_10)
.L_10:
        /*001c*/ 	.word	0x00000000
        /*0020*/ 	.short	0x0009
        /*0022*/ 	.short	0x0040
        /*0024*/ 	.byte	0x00, 0xf4, 0x21, 0x00


	//----- nvinfo : EIATTR_KPARAM_INFO
	.align		4
.L_11:
        /*0028*/ 	.byte	0x04, 0x17
        /*002a*/ 	.short	(.L_13 - .L_12)
.L_12:
        /*002c*/ 	.word	0x00000000
        /*0030*/ 	.short	0x0008
        /*0032*/ 	.short	0x0038
        /*0034*/ 	.byte	0x00, 0xf0, 0x21, 0x00


	//----- nvinfo : EIATTR_KPARAM_INFO
	.align		4
.L_13:
        /*0038*/ 	.byte	0x04, 0x17
        /*003a*/ 	.short	(.L_15 - .L_14)
.L_14:
        /*003c*/ 	.word	0x00000000
        /*0040*/ 	.short	0x0007
        /*0042*/ 	.short	0x0030
        /*0044*/ 	.byte	0x00, 0xf0, 0x21, 0x00


	//----- nvinfo : EIATTR_KPARAM_INFO
	.align		4
.L_15:
        /*0048*/ 	.byte	0x04, 0x17
        /*004a*/ 	.short	(.L_17 - .L_16)
.L_16:
        /*004c*/ 	.word	0x00000000
        /*0050*/ 	.short	0x0006
        /*0052*/ 	.short	0x0028
        /*0054*/ 	.byte	0x00, 0xf0, 0x21, 0x00


	//----- nvinfo : EIATTR_KPARAM_INFO
	.align		4
.L_17:
        /*0058*/ 	.byte	0x04, 0x17
        /*005a*/ 	.short	(.L_19 - .L_18)
.L_18:
        /*005c*/ 	.word	0x00000000
        /*0060*/ 	.short	0x0005
        /*0062*/ 	.short	0x0020
        /*0064*/ 	.byte	0x00, 0xf0, 0x11, 0x00


	//----- nvinfo : EIATTR_KPARAM_INFO
	.align		4
.L_19:
        /*0068*/ 	.byte	0x04, 0x17
        /*006a*/ 	.short	(.L_21 - .L_20)
.L_20:
        /*006c*/ 	.word	0x00000000
        /*0070*/ 	.short	0x0004
        /*0072*/ 	.short	0x001c
        /*0074*/ 	.byte	0x00, 0xf0, 0x11, 0x00


	//----- nvinfo : EIATTR_KPARAM_INFO
	.align		4
.L_21:
        /*0078*/ 	.byte	0x04, 0x17
        /*007a*/ 	.short	(.L_23 - .L_22)
.L_22:
        /*007c*/ 	.word	0x00000000
        /*0080*/ 	.short	0x0003
        /*0082*/ 	.short	0x0018
        /*0084*/ 	.byte	0x00, 0xf0, 0x11, 0x00


	//----- nvinfo : EIATTR_KPARAM_INFO
	.align		4
.L_23:
        /*0088*/ 	.byte	0x04, 0x17
        /*008a*/ 	.short	(.L_25 - .L_24)
.L_24:
        /*008c*/ 	.word	0x00000000
        /*0090*/ 	.short	0x0002
        /*0092*/ 	.short	0x0010
        /*0094*/ 	.byte	0x00, 0xf4, 0x21, 0x00


	//----- nvinfo : EIATTR_KPARAM_INFO
	.align		4
.L_25:
        /*0098*/ 	.byte	0x04, 0x17
        /*009a*/ 	.short	(.L_27 - .L_26)
.L_26:
        /*009c*/ 	.word	0x00000000
        /*00a0*/ 	.short	0x0001
        /*00a2*/ 	.short	0x0008
        /*00a4*/ 	.byte	0x00, 0xf4, 0x21, 0x00


	//----- nvinfo : EIATTR_KPARAM_INFO
	.align		4
.L_27:
        /*00a8*/ 	.byte	0x04, 0x17
        /*00aa*/ 	.short	(.L_29 - .L_28)
.L_28:
        /*00ac*/ 	.word	0x00000000
        /*00b0*/ 	.short	0x0000
        /*00b2*/ 	.short	0x0000
        /*00b4*/ 	.byte	0x00, 0xf4, 0x21, 0x00


	//----- nvinfo : EIATTR_SPARSE_MMA_MASK
	.align		4
.L_29:
        /*00b8*/ 	.byte	0x03, 0x50
        /*00ba*/ 	.short	0x0000


	//----- nvinfo : EIATTR_MAXREG_COUNT
	.align		4
        /*00bc*/ 	.byte	0x03, 0x1b
        /*00be*/ 	.short	0x00ff


	//----- nvinfo : EIATTR_NUM_BARRIERS
	.align		4
        /*00c0*/ 	.byte	0x02, 0x4c
        /*00c2*/ 	.byte	0x01
	.zero		1


	//----- nvinfo : EIATTR_MERCURY_ISA_VERSION
	.align		4
        /*00c4*/ 	.byte	0x03, 0x5f
        /*00c6*/ 	.short	0x0101


	//----- nvinfo : EIATTR_INT_WARP_WIDE_INSTR_OFFSETS
	.align		4
        /*00c8*/ 	.byte	0x04, 0x31
        /*00ca*/ 	.short	(.L_31 - .L_30)


	//   ....[0]....
.L_30:
        /*00cc*/ 	.word	0x000012d0


	//   ....[1]....
        /*00d0*/ 	.word	0x00001320


	//   ....[2]....
        /*00d4*/ 	.word	0x00001ca0


	//   ....[3]....
        /*00d8*/ 	.word	0x00001cb0


	//   ....[4]....
        /*00dc*/ 	.word	0x00001cc0


	//   ....[5]....
        /*00e0*/ 	.word	0x00001cd0


	//   ....[6]....
        /*00e4*/ 	.word	0x00002680


	//   ....[7]....
        /*00e8*/ 	.word	0x00002690


	//----- nvinfo : EIATTR_COOP_GROUP_MASK_REGIDS
	.align		4
.L_31:
        /*00ec*/ 	.byte	0x04, 0x29
        /*00ee*/ 	.short	(.L_33 - .L_32)


	//   ....[0]....
.L_32:
        /*00f0*/ 	.word	0xffffffff


	//   ....[1]....
        /*00f4*/ 	.word	0xffffffff


	//   ....[2]....
        /*00f8*/ 	.word	0xffffffff


	//   ....[3]....
        /*00fc*/ 	.word	0xffffffff


	//----- nvinfo : EIATTR_COOP_GROUP_INSTR_OFFSETS
	.align		4
.L_33:
        /*0100*/ 	.byte	0x04, 0x28
        /*0102*/ 	.short	(.L_35 - .L_34)


	//   ....[0]....
.L_34:
        /*0104*/ 	.word	0x00000150


	//   ....[1]....
        /*0108*/ 	.word	0x00000700


	//   ....[2]....
        /*010c*/ 	.word	0x00000cf0


	//   ....[3]....
        /*0110*/ 	.word	0x00001e00


	//----- nvinfo : EIATTR_MBARRIER_INSTR_OFFSETS
	.align		4
.L_35:
        /*0114*/ 	.byte	0x04, 0x39
        /*0116*/ 	.short	(.L_37 - .L_36)


	//   ....[0]....
.L_36:
        /*0118*/ 	.word	0x00001340
        /*011c*/ 	.word	0x000000ff
        /*0120*/ 	.word	0x00006000
        /*0124*/ 	.short	0x0100
        /*0126*/ 	.byte	0x08
	.zero		1


	//   ....[1]....
        /*0128*/ 	.word	0x00001de0
        /*012c*/ 	.word	0x000000ff
        /*0130*/ 	.word	0x00006000
        /*0134*/ 	.short	0x010a
        /*0136*/ 	.byte	0x08
	.zero		1


	//   ....[2]....
        /*0138*/ 	.word	0x000020f0
        /*013c*/ 	.word	0x000000ff
        /*0140*/ 	.word	0x00006000
        /*0144*/ 	.short	0x0108
        /*0146*/ 	.byte	0x08
	.zero		1


	//   ....[3]....
        /*0148*/ 	.word	0x00002720
        /*014c*/ 	.word	0x000000ff
        /*0150*/ 	.word	0x00006000
        /*0154*/ 	.short	0x010a
        /*0156*/ 	.byte	0x08
	.zero		1


	//----- nvinfo : EIATTR_NUM_MBARRIERS
	.align		4
.L_37:
        /*0158*/ 	.byte	0x03, 0x38
        /*015a*/ 	.short	0x0001


	//----- nvinfo : EIATTR_EXIT_INSTR_OFFSETS
	.align		4
        /*015c*/ 	.byte	0x04, 0x1c
        /*015e*/ 	.short	(.L_39 - .L_38)


	//   ....[0]....
.L_38:
        /*0160*/ 	.word	0x00002710


	//----- nvinfo : EIATTR_REQNTID
	.align		4
.L_39:
        /*0164*/ 	.byte	0x04, 0x10
        /*0166*/ 	.short	(.L_41 - .L_40)
.L_40:
        /*0168*/ 	.word	0x00000100
        /*016c*/ 	.word	0x00000001
        /*0170*/ 	.word	0x00000001


	//----- nvinfo : EIATTR_CRS_STACK_SIZE
	.align		4
.L_41:
        /*0174*/ 	.byte	0x04, 0x1e
        /*0176*/ 	.short	(.L_43 - .L_42)
.L_42:
        /*0178*/ 	.word	0x00000000


	//----- nvinfo : EIATTR_CBANK_PARAM_SIZE
	.align		4
.L_43:
        /*017c*/ 	.byte	0x03, 0x19
        /*017e*/ 	.short	0x0050


	//----- nvinfo : EIATTR_PARAM_CBANK
	.align		4
        /*0180*/ 	.byte	0x04, 0x0a
        /*0182*/ 	.short	(.L_45 - .L_44)
	.align		4
.L_44:
        /*0184*/ 	.word	index@(.nv.constant0.gluon_wgmma)
        /*0188*/ 	.short	0x0210
        /*018a*/ 	.short	0x0050


	//----- nvinfo : EIATTR_SW_WAR
	.align		4
.L_45:
        /*018c*/ 	.byte	0x04, 0x36
        /*018e*/ 	.short	(.L_47 - .L_46)
.L_46:
        /*0190*/ 	.word	0x00000008
.L_47:


//--------------------- .nv.callgraph             --------------------------
	.section	.nv.callgraph,"",@"SHT_CUDA_CALLGRAPH"
	.align	4
	.sectionentsize	8
	.align		4
        /*0000*/ 	.word	0x00000000
	.align		4
        /*0004*/ 	.word	0xffffffff
	.align		4
        /*0008*/ 	.word	0x00000000
	.align		4
        /*000c*/ 	.word	0xfffffffe
	.align		4
        /*0010*/ 	.word	0x00000000
	.align		4
        /*0014*/ 	.word	0xfffffffd
	.align		4
        /*0018*/ 	.word	0x00000000
	.align		4
        /*001c*/ 	.word	0xfffffffc


//--------------------- .text.gluon_wgmma         --------------------------
	.section	.text.gluon_wgmma,"ax",@progbits
	.align	128
        .global         gluon_wgmma
        .type           gluon_wgmma,@function
        .size           gluon_wgmma,(.L_x_53 - gluon_wgmma)
        .other          gluon_wgmma,@"STO_CUDA_ENTRY STV_DEFAULT"
gluon_wgmma:
.text.gluon_wgmma:
[----:B------:R-:W-:Y:S01]  /*0000*/  LDC R1, c[0x0][0x28] ;  /* 0x00000a00ff017b82 */ /* 0x000fe20000000800 */
[----:B------:R-:W1:Y:S07]  /*0010*/  S2R R0, SR_TID.X ;  /* 0x0000000000007919 */ /* 0x000e6e0000002100 */
[----:B------:R-:W2:Y:S01]  /*0020*/  S2UR UR4, SR_CgaCtaId ;  /* 0x00000000000479c3 */ /* 0x000ea20000008800 */
[----:B------:R-:W-:Y:S01]  /*0030*/  UMOV UR8, 0x400 ;  /* 0x0000040000087882 */ /* 0x000fe20000000000 */
[----:B------:R-:W-:Y:S01]  /*0040*/  ULDC UR6, c[0x0][0xc] ;  /* 0x0000030000067ab9 */ /* 0x000fe20000000800 */
[----:B------:R-:W-:Y:S01]  /*0050*/  ULDC.64 UR20, c[0x0][0x250] ;  /* 0x0000940000147ab9 */ /* 0x000fe20000000a00 */
[----:B------:R-:W-:Y:S04]  /*0060*/  BSSY B0, `(.L_x_0) ;  /* 0x000001e000007945 */ /* 0x000fe80003800000 */
[----:B------:R-:W3:Y:S08]  /*0070*/  LDC R4, c[0x0][0x228] ;  /* 0x00008a00ff047b82 */ /* 0x000ef00000000800 */
[----:B------:R-:W4:Y:S08]  /*0080*/  LDC R14, c[0x0][0x230] ;  /* 0x00008c00ff0e7b82 */ /* 0x000f300000000800 */
[----:B------:R-:W-:Y:S01]  /*0090*/  S2UR UR9, SR_CTAID.Y ;  /* 0x00000000000979c3 */ /* 0x000fe20000002600 */
[----:B--2---:R-:W-:-:S03]  /*00a0*/  ULEA UR8, UR4, UR8, 0x18 ;  /* 0x0000000804087291 */ /* 0x004fc6000f8ec03f */
[----:B------:R-:W-:Y:S01]  /*00b0*/  ULDC UR4, c[0x0][0x10] ;  /* 0x0000040000047ab9 */ /* 0x000fe20000000800 */
[----:B-1----:R-:W-:-:S03]  /*00c0*/  LOP3.LUT R6, R0, 0xff, RZ, 0xc0, !PT ;  /* 0x000000ff00067812 */ /* 0x002fc600078ec0ff */
[----:B------:R-:W1:Y:S01]  /*00d0*/  S2UR UR5, SR_CTAID.Z ;  /* 0x00000000000579c3 */ /* 0x000e620000002700 */
[----:B---3--:R-:W-:Y:S01]  /*00e0*/  VIADD R4, R4, 0xffffffff ;  /* 0xffffffff04047836 */ /* 0x008fe20000000000 */
[C---:B------:R-:W-:Y:S02]  /*00f0*/  ISETP.GE.U32.AND P0, PT, R6.reuse, 0x20, PT ;  /* 0x000000200600780c */ /* 0x040fe40003f06070 */
[C---:B------:R-:W-:Y:S02]  /*0100*/  ISETP.NE.U32.AND P2, PT, R6.reuse, RZ, PT ;  /* 0x000000ff0600720c */ /* 0x040fe40003f45070 */
[----:B------:R-:W-:Y:S02]  /*0110*/  LEA R12, R6, UR8, 0x2 ;  /* 0x00000008060c7c11 */ /* 0x000fe4000f8e10ff */
[----:B------:R-:W2:Y:S01]  /*0120*/  S2UR UR7, SR_CTAID.X ;  /* 0x00000000000779c3 */ /* 0x000ea20000002500 */
[----:B----4-:R-:W-:-:S06]  /*0130*/  VIADD R9, R14, 0xffffffff ;  /* 0xffffffff0e097836 */ /* 0x010fcc0000000000 */
[----:B------:R3:W-:Y:S01]  /*0140*/  @!P0 STS [R12], RZ ;  /* 0x000000ff0c008388 */ /* 0x0007e20000000800 */
[----:B------:R-:W-:-:S03]  /*0150*/  NOP ;  /* 0x0000000000007918 */ /* 0x000fc60000000000 */
[----:B------:R3:W-:Y:S01]  /*0160*/  @!P2 STS [UR8+0x24], R4 ;  /* 0x00002404ff00a988 */ /* 0x0007e20008000808 */
[----:B-1----:R-:W-:-:S03]  /*0170*/  UIMAD UR4, UR5, UR4, UR9 ;  /* 0x00000004050472a4 */ /* 0x002fc6000f8e0209 */
[----:B------:R3:W-:Y:S01]  /*0180*/  @!P2 STS [UR8+0x20], R9 ;  /* 0x00002009ff00a988 */ /* 0x0007e20008000808 */
[----:B--2---:R-:W-:-:S04]  /*0190*/  UIMAD UR4, UR4, UR6, UR7 ;  /* 0x00000006040472a4 */ /* 0x004fc8000f8e0207 */
[----:B------:R-:W-:-:S04]  /*01a0*/  UIMAD UR4, UR4, 0x180, URZ ;  /* 0x00000180040478a4 */ /* 0x000fc8000f8e023f */
[----:B------:R-:W-:-:S04]  /*01b0*/  UIADD3 UR16, UP0, UR4, UR20, URZ ;  /* 0x0000001404107290 */ /* 0x000fc8000ff1e03f */
[----:B------:R-:W-:Y:S01]  /*01c0*/  ULEA.HI.X.SX32 UR17, UR4, UR21, 0x1, UP0 ;  /* 0x0000001504117291 */ /* 0x000fe200080f0e3f */
[----:B---3--:R-:W-:Y:S11]  /*01d0*/  @P2 BRA `(.L_x_1) ;  /* 0x0000000000182947 */ /* 0x008ff60003800000 */
[----:B------:R-:W1:Y:S01]  /*01e0*/  LDS R2, [UR8+0x8] ;  /* 0x00000808ff027984 */ /* 0x000e620008000800 */
[----:B------:R-:W2:Y:S01]  /*01f0*/  LDC.64 R10, c[0x0][0x210] ;  /* 0x00008400ff0a7b82 */ /* 0x000ea20000000a00 */
[----:B------:R-:W-:Y:S02]  /*0200*/  IMAD.MOV.U32 R3, RZ, RZ, 0x70 ;  /* 0x00000070ff037424 */ /* 0x000fe400078e00ff */
[----:B--2---:R2:W-:Y:S03]  /*0210*/  STS.64 [UR8], R10 ;  /* 0x0000000aff007988 */ /* 0x0045e60008000a08 */
[----:B-1----:R-:W-:-:S05]  /*0220*/  LOP3.LUT R2, R2, 0x10, R3, 0xd8, !PT ;  /* 0x0000001002027812 */ /* 0x002fca00078ed803 */
[----:B------:R2:W-:Y:S02]  /*0230*/  STS [UR8+0x8], R2 ;  /* 0x00000802ff007988 */ /* 0x0005e40008000808 */
.L_x_1:
[----:B------:R-:W-:Y:S05]  /*0240*/  BSYNC B0 ;  /* 0x0000000000007941 */ /* 0x000fea0003800000 */
.L_x_0:
[----:B------:R-:W-:Y:S04]  /*0250*/  BSSY B0, `(.L_x_2) ;  /* 0x000000a000007945 */ /* 0x000fe80003800000 */
[----:B------:R-:W-:Y:S05]  /*0260*/  @P2 BRA `(.L_x_3) ;  /* 0x0000000000202947 */ /* 0x000fea0003800000 */
[----:B--2---:R-:W1:Y:S01]  /*0270*/  LDS R2, [UR8+0x34] ;  /* 0x00003408ff027984 */ /* 0x004e620008000800 */
[----:B------:R-:W-:Y:S02]  /*0280*/  IMAD.MOV.U32 R3, RZ, RZ, 0x1f000000 ;  /* 0x1f000000ff037424 */ /* 0x000fe400078e00ff */
[----:B------:R-:W-:Y:S01]  /*0290*/  @!P2 IMAD.MOV.U32 R5, RZ, RZ, 0xff ;  /* 0x000000ffff05a424 */ /* 0x000fe200078e00ff */
[----:B------:R-:W2:Y:S02]  /*02a0*/  @!P2 LDS R8, [UR8+0x38] ;  /* 0x00003808ff08a984 */ /* 0x000ea40008000800 */
[----:B-1----:R-:W-:Y:S02]  /*02b0*/  LOP3.LUT R2, R2, 0xff000000, R3, 0xb8, !PT ;  /* 0xff00000002027812 */ /* 0x002fe400078eb803 */
[----:B--2---:R-:W-:-:S03]  /*02c0*/  @!P2 LOP3.LUT R3, R8, 0xff, R5, 0xb8, !PT ;  /* 0x000000ff0803a812 */ /* 0x004fc600078eb805 */
[----:B------:R1:W-:Y:S04]  /*02d0*/  STS [UR8+0x34], R2 ;  /* 0x00003402ff007988 */ /* 0x0003e80008000808 */
[----:B------:R1:W-:Y:S02]  /*02e0*/  @!P2 STS [UR8+0x38], R3 ;  /* 0x00003803ff00a988 */ /* 0x0003e40008000808 */
.L_x_3:
[----:B------:R-:W-:Y:S05]  /*02f0*/  BSYNC B0 ;  /* 0x0000000000007941 */ /* 0x000fea0003800000 */
.L_x_2:
[----:B------:R-:W-:Y:S04]  /*0300*/  BSSY B0, `(.L_x_4) ;  /* 0x000000e000007945 */ /* 0x000fe80003800000 */
[----:B------:R-:W-:Y:S05]  /*0310*/  @P2 BRA `(.L_x_5) ;  /* 0x0000000000302947 */ /* 0x000fea0003800000 */
[----:B-1----:R-:W1:Y:S01]  /*0320*/  LDS R3, [UR8+0x34] ;  /* 0x00003408ff037984 */ /* 0x002e620008000800 */
[----:B--2---:R-:W2:Y:S03]  /*0330*/  LDC.64 R10, c[0x0][0x238] ;  /* 0x00008e00ff0a7b82 */ /* 0x004ea60000000a00 */
[----:B------:R-:W3:Y:S01]  /*0340*/  LDS R2, [UR8+0x1c] ;  /* 0x00001c08ff027984 */ /* 0x000ee20008000800 */
[C---:B--2---:R-:W-:Y:S01]  /*0350*/  SHF.L.U64.HI R8, R10.reuse, 0x1, R11 ;  /* 0x000000010a087819 */ /* 0x044fe2000001020b */
[----:B------:R-:W-:-:S03]  /*0360*/  IMAD.SHL.U32 R5, R10, 0x2, RZ ;  /* 0x000000020a057824 */ /* 0x000fc600078e00ff */
[--C-:B------:R-:W-:Y:S02]  /*0370*/  SHF.R.U32.HI R7, RZ, 0x4, R8.reuse ;  /* 0x00000004ff077819 */ /* 0x100fe40000011608 */
[----:B------:R-:W-:-:S05]  /*0380*/  SHF.R.U64 R5, R5, 0x4, R8 ;  /* 0x0000000405057819 */ /* 0x000fca0000001208 */
[----:B------:R4:W-:Y:S01]  /*0390*/  STS [UR8+0xc], R5 ;  /* 0x00000c05ff007988 */ /* 0x0009e20008000808 */
[----:B-1----:R-:W-:Y:S02]  /*03a0*/  LOP3.LUT R3, R3, 0x7, RZ, 0xb8, !PT ;  /* 0x0000000703037812 */ /* 0x002fe400078eb8ff */
[----:B---3--:R-:W-:-:S03]  /*03b0*/  LOP3.LUT R2, R2, 0xf, R7, 0xb8, !PT ;  /* 0x0000000f02027812 */ /* 0x008fc600078eb807 */
[----:B------:R4:W-:Y:S04]  /*03c0*/  STS [UR8+0x34], R3 ;  /* 0x00003403ff007988 */ /* 0x0009e80008000808 */
[----:B------:R4:W-:Y:S02]  /*03d0*/  STS [UR8+0x1c], R2 ;  /* 0x00001c02ff007988 */ /* 0x0009e40008000808 */
.L_x_5:
[----:B------:R-:W-:Y:S05]  /*03e0*/  BSYNC B0 ;  /* 0x0000000000007941 */ /* 0x000fea0003800000 */
.L_x_4:
[----:B------:R-:W-:Y:S04]  /*03f0*/  BSSY B1, `(.L_x_6) ;  /* 0x000001b000017945 */ /* 0x000fe80003800000 */
[----:B------:R-:W-:Y:S01]  /*0400*/  BSSY B0, `(.L_x_7) ;  /* 0x0000016000007945 */ /* 0x000fe20003800000 */
[----:B------:R-:W-:-:S03]  /*0410*/  IMAD.MOV.U32 R13, RZ, RZ, RZ ;  /* 0x000000ffff0d7224 */ /* 0x000fc600078e00ff */
[----:B------:R-:W-:Y:S05]  /*0420*/  @P2 BRA `(.L_x_8) ;  /* 0x0000000000202947 */ /* 0x000fea0003800000 */
[----:B-12-4-:R-:W1:Y:S02]  /*0430*/  LDS R2, [UR8+0x34] ;  /* 0x00003408ff027984 */ /* 0x016e640008000800 */
[----:B-1----:R-:W-:-:S05]  /*0440*/  LOP3.LUT R2, R2, 0x38, RZ, 0xb8, !PT ;  /* 0x0000003802027812 */ /* 0x002fca00078eb8ff */
[----:B------:R1:W-:Y:S01]  /*0450*/  STS [UR8+0x34], R2 ;  /* 0x00003402ff007988 */ /* 0x0003e20008000808 */
[----:B------:R-:W-:Y:S05]  /*0460*/  @P2 BRA `(.L_x_9) ;  /* 0x0000000000202947 */ /* 0x000fea0003800000 */
[----:B-1----:R-:W1:Y:S01]  /*0470*/  LDS R2, [UR8+0x8] ;  /* 0x00000808ff027984 */ /* 0x002e620008000800 */
[----:B------:R-:W-:-:S05]  /*0480*/  IMAD.MOV.U32 R3, RZ, RZ, 0x780 ;  /* 0x00000780ff037424 */ /* 0x000fca00078e00ff */
[----:B-1----:R-:W-:-:S05]  /*0490*/  LOP3.LUT R2, R2, 0x300, R3, 0xd8, !PT ;  /* 0x0000030002027812 */ /* 0x002fca00078ed803 */
[----:B------:R3:W-:Y:S02]  /*04a0*/  STS [UR8+0x8], R2 ;  /* 0x00000802ff007988 */ /* 0x0007e40008000808 */
.L_x_8:
[----:B------:R-:W-:Y:S05]  /*04b0*/  @P2 BRA `(.L_x_10) ;  /* 0x0000000000282947 */ /* 0x000fea0003800000 */
[----:B-1234-:R-:W1:Y:S02]  /*04c0*/  LDS R2, [UR8+0x8] ;  /* 0x00000808ff027984 */ /* 0x01ee640008000800 */
[----:B-1----:R-:W-:-:S05]  /*04d0*/  LOP3.LUT R2, R2, 0x1800, RZ, 0xb8, !PT ;  /* 0x0000180002027812 */ /* 0x002fca00078eb8ff */
[----:B------:R2:W-:Y:S02]  /*04e0*/  STS [UR8+0x8], R2 ;  /* 0x00000802ff007988 */ /* 0x0005e40008000808 */
.L_x_9:
[----:B------:R-:W-:Y:S05]  /*04f0*/  @P2 BREAK B0 ;  /* 0x0000000000002942 */ /* 0x000fea0003800000 */
[----:B------:R-:W-:Y:S05]  /*0500*/  @P2 BRA `(.L_x_11) ;  /* 0x0000000000242947 */ /* 0x000fea0003800000 */
[----:B------:R-:W3:Y:S01]  /*0510*/  LDS R3, [UR8+0x8] ;  /* 0x00000808ff037984 */ /* 0x000ee20008000800 */
[----:B-12---:R-:W-:-:S05]  /*0520*/  IMAD.MOV.U32 R2, RZ, RZ, 0x6000 ;  /* 0x00006000ff027424 */ /* 0x006fca00078e00ff */
[----:B---3--:R-:W-:-:S04]  /*0530*/  LOP3.LUT R2, R3, 0x4000, R2, 0xd8, !PT ;  /* 0x0000400003027812 */ /* 0x008fc800078ed802 */
[----:B------:R-:W-:-:S05]  /*0540*/  LOP3.LUT R2, R2, 0x400000, RZ, 0xb8, !PT ;  /* 0x0040000002027812 */ /* 0x000fca00078eb8ff */
[----:B------:R5:W-:Y:S02]  /*0550*/  STS [UR8+0x8], R2 ;  /* 0x00000802ff007988 */ /* 0x000be40008000808 */
.L_x_10:
[----:B------:R-:W-:Y:S05]  /*0560*/  BSYNC B0 ;  /* 0x0000000000007941 */ /* 0x000fea0003800000 */
.L_x_7:
[----:B-12345:R-:W1:Y:S02]  /*0570*/  @!P2 LDS R2, [UR8+0x8] ;  /* 0x00000808ff02a984 */ /* 0x03ee640008000800 */
[----:B-1----:R-:W-:-:S05]  /*0580*/  @!P2 LOP3.LUT R2, R2, 0x8000, RZ, 0xb8, !PT ;  /* 0x000080000202a812 */ /* 0x002fca00078eb8ff */
[----:B------:R3:W-:Y:S02]  /*0590*/  @!P2 STS [UR8+0x8], R2 ;  /* 0x00000802ff00a988 */ /* 0x0007e40008000808 */
.L_x_11:
[----:B------:R-:W-:Y:S05]  /*05a0*/  BSYNC B1 ;  /* 0x0000000000017941 */ /* 0x000fea0003800000 */
.L_x_6:
[----:B------:R-:W-:Y:S05]  /*05b0*/  WARPSYNC.ALL ;  /* 0x0000000000007948 */ /* 0x000fea0003800000 */
[----:B------:R-:W-:Y:S05]  /*05c0*/  @P0 BRA `(.L_x_12) ;  /* 0x0000000000280947 */ /* 0x000fea0003800000 */
[----:B-123--:R-:W1:Y:S01]  /*05d0*/  S2R R2, SR_LANEID ;  /* 0x0000000000027919 */ /* 0x00ee620000000000 */
[----:B------:R-:W-:Y:S05]  /*05e0*/  WARPSYNC.ALL ;  /* 0x0000000000007948 */ /* 0x000fea0003800000 */
[----:B-1----:R-:W-:-:S05]  /*05f0*/  IMAD.SHL.U32 R5, R2, 0x4, RZ ;  /* 0x0000000402057824 */ /* 0x002fca00078e00ff */
[----:B------:R-:W1:Y:S01]  /*0600*/  LDS R7, [R5+UR8] ;  /* 0x0000000805077984 */ /* 0x000e620008000800 */
[----:B------:R-:W-:-:S05]  /*0610*/  IADD3 R2, P1, R5, UR16, RZ ;  /* 0x0000001005027c10 */ /* 0x000fca000ff3e0ff */
[----:B------:R-:W-:-:S05]  /*0620*/  IMAD.X R3, RZ, RZ, UR17, P1 ;  /* 0x00000011ff037e24 */ /* 0x000fca00088e06ff */
[----:B-1----:R4:W5:Y:S01]  /*0630*/  ATOMG.E.EXCH.STRONG.GPU PT, RZ, [R2], R7 ;  /* 0x0000000702ff73a8 */ /* 0x00296200041ee100 */
[----:B------:R-:W-:-:S04]  /*0640*/  DEPBAR {5,4,3,2,1,0} ;  /* 0x0000003f0000791a */ /* 0x000fc80000000000 */
[----:B------:R4:W-:Y:S01]  /*0650*/  UTMACCTL.IV [UR16] ;  /* 0x00000000100079b9 */ /* 0x0009e20008000000 */
[----:B------:R-:W-:Y:S01]  /*0660*/  NOP ;  /* 0x0000000000007918 */ /* 0x000fe20000000000 */
.L_x_12:
[----:B------:R-:W-:Y:S05]  /*0670*/  @P0 BRA `(.L_x_13) ;  /* 0x00000000000c0947 */ /* 0x000fea0003800000 */
[----:B------:R0:W-:Y:S01]  /*0680*/  UTMACMDFLUSH ;  /* 0x00000000000079b7 */ /* 0x0001e20000000000 */
[----:B------:R-:W-:Y:S05]  /*0690*/  @P0 BRA `(.L_x_13) ;  /* 0x0000000000040947 */ /* 0x000fea0003800000 */
[----:B------:R-:W-:-:S04]  /*06a0*/  DEPBAR.LE SB0, 0x0 ;  /* 0x000080000000791a */ /* 0x000fc80000000000 */
.L_x_13:
[----:B------:R-:W-:Y:S05]  /*06b0*/  WARPSYNC.ALL ;  /* 0x0000000000007948 */ /* 0x000fea0003800000 */
[----:B-----5:R-:W-:Y:S06]  /*06c0*/  BAR.SYNC.DEFER_BLOCKING 0x0 ;  /* 0x0000000000007b1d */ /* 0x020fec0000010000 */
[----:B------:R-:W-:Y:S02]  /*06d0*/  BSSY B1, `(.L_x_14) ;  /* 0x000000b000017945 */ /* 0x000fe40003800000 */
[----:B------:R-:W-:Y:S06]  /*06e0*/  BAR.SYNC.DEFER_BLOCKING 0x0 ;  /* 0x0000000000007b1d */ /* 0x000fec0000010000 */
[----:B------:R5:W-:Y:S01]  /*06f0*/  @!P0 STS [R12], RZ ;  /* 0x000000ff0c008388 */ /* 0x000be20000000800 */
[----:B------:R-:W-:Y:S01]  /*0700*/  NOP ;  /* 0x0000000000007918 */ /* 0x000fe20000000000 */
[----:B------:R-:W-:Y:S05]  /*0710*/  @P2 BRA `(.L_x_15) ;  /* 0x0000000000182947 */ /* 0x000fea0003800000 */
[----:B-1234-:R-:W1:Y:S01]  /*0720*/  LDS R2, [UR8+0x8] ;  /* 0x00000808ff027984 */ /* 0x01ee620008000800 */
[----:B------:R-:W2:Y:S01]  /*0730*/  LDC.64 R10, c[0x0][0x218] ;  /* 0x00008600ff0a7b82 */ /* 0x000ea20000000a00 */
[----:B------:R-:W-:Y:S02]  /*0740*/  IMAD.MOV.U32 R3, RZ, RZ, 0x70 ;  /* 0x00000070ff037424 */ /* 0x000fe400078e00ff */
[----:B--2---:R2:W-:Y:S03]  /*0750*/  STS.64 [UR8], R10 ;  /* 0x0000000aff007988 */ /* 0x0045e60008000a08 */
[----:B-1----:R-:W-:-:S05]  /*0760*/  LOP3.LUT R2, R2, 0x10, R3, 0xd8, !PT ;  /* 0x0000001002027812 */ /* 0x002fca00078ed803 */
[----:B------:R2:W-:Y:S02]  /*0770*/  STS [UR8+0x8], R2 ;  /* 0x00000802ff007988 */ /* 0x0005e40008000808 */
.L_x_15:
[----:B----4-:R-:W-:Y:S05]  /*0780*/  BSYNC B1 ;  /* 0x0000000000017941 */ /* 0x010fea0003800000 */
.L_x_14:
[----:B------:R-:W-:Y:S04]  /*0790*/  BSSY B2, `(.L_x_16) ;  /* 0x000000f000027945 */ /* 0x000fe80003800000 */
[----:B------:R-:W-:Y:S04]  /*07a0*/  BSSY B1, `(.L_x_17) ;  /* 0x000000c000017945 */ /* 0x000fe80003800000 */
[----:B------:R-:W-:Y:S05]  /*07b0*/  @P2 BRA `(.L_x_18) ;  /* 0x0000000000282947 */ /* 0x000fea0003800000 */
[----:B-123--:R-:W1:Y:S01]  /*07c0*/  LDS R2, [UR8+0x34] ;  /* 0x00003408ff027984 */ /* 0x00ee620008000800 */
[----:B------:R-:W-:Y:S01]  /*07d0*/  IMAD.MOV.U32 R3, RZ, RZ, 0x1f000000 ;  /* 0x1f000000ff037424 */ /* 0x000fe200078e00ff */
[----:B------:R-:W-:Y:S05]  /*07e0*/  @P2 BREAK B1 ;  /* 0x0000000000012942 */ /* 0x000fea0003800000 */
[----:B-1----:R-:W-:-:S05]  /*07f0*/  LOP3.LUT R2, R2, 0xff000000, R3, 0xb8, !PT ;  /* 0xff00000002027812 */ /* 0x002fca00078eb803 */
[----:B------:R1:W-:Y:S01]  /*0800*/  STS [UR8+0x34], R2 ;  /* 0x00003402ff007988 */ /* 0x0003e20008000808 */
[----:B------:R-:W-:Y:S05]  /*0810*/  @P2 BRA `(.L_x_19) ;  /* 0x0000000000182947 */ /* 0x000fea0003800000 */
[----:B------:R-:W2:Y:S01]  /*0820*/  LDS R3, [UR8+0x38] ;  /* 0x00003808ff037984 */ /* 0x000ea20008000800 */
[----:B-1----:R-:W-:-:S05]  /*0830*/  IMAD.MOV.U32 R2, RZ, RZ, 0x7f ;  /* 0x0000007fff027424 */ /* 0x002fca00078e00ff */
[----:B--2---:R-:W-:-:S05]  /*0840*/  LOP3.LUT R2, R3, 0xff, R2, 0xb8, !PT ;  /* 0x000000ff03027812 */ /* 0x004fca00078eb802 */
[----:B------:R4:W-:Y:S02]  /*0850*/  STS [UR8+0x38], R2 ;  /* 0x00003802ff007988 */ /* 0x0009e40008000808 */
.L_x_18:
[----:B------:R-:W-:Y:S05]  /*0860*/  BSYNC B1 ;  /* 0x0000000000017941 */ /* 0x000fea0003800000 */
.L_x_17:
[----:B------:R1:W-:Y:S02]  /*0870*/  @!P2 STS [UR8+0x20], R9 ;  /* 0x00002009ff00a988 */ /* 0x0003e40008000808 */
.L_x_19:
[----:B------:R-:W-:Y:S05]  /*0880*/  BSYNC B2 ;  /* 0x0000000000027941 */ /* 0x000fea0003800000 */
.L_x_16:
[----:B------:R-:W-:Y:S05]  /*0890*/  WARPSYNC.ALL ;  /* 0x0000000000007948 */ /* 0x000fea0003800000 */
[----:B------:R-:W2:Y:S01]  /*08a0*/  LDC R5, c[0x0][0x22c] ;  /* 0x00008b00ff057b82 */ /* 0x000ea20000000800 */
[----:B------:R-:W-:Y:S01]  /*08b0*/  BSSY B2, `(.L_x_20) ;  /* 0x0000010000027945 */ /* 0x000fe20003800000 */
[----:B--2---:R-:W-:-:S05]  /*08c0*/  VIADD R5, R5, 0xffffffff ;  /* 0xffffffff05057836 */ /* 0x004fca0000000000 */
[----:B------:R2:W-:Y:S01]  /*08d0*/  @!P2 STS [UR8+0x24], R5 ;  /* 0x00002405ff00a988 */ /* 0x0005e20008000808 */
[----:B------:R-:W-:Y:S05]  /*08e0*/  @P2 BRA `(.L_x_21) ;  /* 0x0000000000302947 */ /* 0x000fea0003800000 */
[----:B------:R-:W2:Y:S01]  /*08f0*/  LDS R3, [UR8+0x34] ;  /* 0x00003408ff037984 */ /* 0x000ea20008000800 */
[----:B------:R-:W2:Y:S03]  /*0900*/  LDC.64 R10, c[0x0][0x240] ;  /* 0x00009000ff0a7b82 */ /* 0x000ea60000000a00 */
[----:B-1-34-:R-:W1:Y:S01]  /*0910*/  LDS R2, [UR8+0x1c] ;  /* 0x00001c08ff027984 */ /* 0x01ae620008000800 */
[C---:B--2---:R-:W-:Y:S01]  /*0920*/  SHF.L.U64.HI R8, R10.reuse, 0x1, R11 ;  /* 0x000000010a087819 */ /* 0x044fe2000001020b */
[----:B------:R-:W-:-:S03]  /*0930*/  IMAD.SHL.U32 R7, R10, 0x2, RZ ;  /* 0x000000020a077824 */ /* 0x000fc600078e00ff */
[--C-:B------:R-:W-:Y:S02]  /*0940*/  SHF.R.U32.HI R9, RZ, 0x4, R8.reuse ;  /* 0x00000004ff097819 */ /* 0x100fe40000011608 */
[----:B------:R-:W-:-:S05]  /*0950*/  SHF.R.U64 R7, R7, 0x4, R8 ;  /* 0x0000000407077819 */ /* 0x000fca0000001208 */
[----:B------:R2:W-:Y:S01]  /*0960*/  STS [UR8+0xc], R7 ;  /* 0x00000c07ff007988 */ /* 0x0005e20008000808 */
[----:B------:R-:W-:Y:S02]  /*0970*/  LOP3.LUT R3, R3, 0x7, RZ, 0xb8, !PT ;  /* 0x0000000703037812 */ /* 0x000fe400078eb8ff */
[----:B-1----:R-:W-:-:S03]  /*0980*/  LOP3.LUT R2, R2, 0xf, R9, 0xb8, !PT ;  /* 0x0000000f02027812 */ /* 0x002fc600078eb809 */
[----:B------:R2:W-:Y:S04]  /*0990*/  STS [UR8+0x34], R3 ;  /* 0x00003403ff007988 */ /* 0x0005e80008000808 */
[----:B------:R2:W-:Y:S02]  /*09a0*/  STS [UR8+0x1c], R2 ;  /* 0x00001c02ff007988 */ /* 0x0005e40008000808 */
.L_x_21:
[----:B------:R-:W-:Y:S05]  /*09b0*/  BSYNC B2 ;  /* 0x0000000000027941 */ /* 0x000fea0003800000 */
.L_x_20:
[----:B------:R-:W-:Y:S04]  /*09c0*/  BSSY B3, `(.L_x_22) ;  /* 0x000001a000037945 */ /* 0x000fe80003800000 */
[----:B------:R-:W-:Y:S04]  /*09d0*/  BSSY B2, `(.L_x_23) ;  /* 0x0000015000027945 */ /* 0x000fe80003800000 */
[----:B------:R-:W-:Y:S05]  /*09e0*/  @P2 BRA `(.L_x_24) ;  /* 0x0000000000202947 */ /* 0x000fea0003800000 */
[----:B-1234-:R-:W1:Y:S02]  /*09f0*/  LDS R2, [UR8+0x34] ;  /* 0x00003408ff027984 */ /* 0x01ee640008000800 */
[----:B-1----:R-:W-:-:S05]  /*0a00*/  LOP3.LUT R2, R2, 0x38, RZ, 0xb8, !PT ;  /* 0x0000003802027812 */ /* 0x002fca00078eb8ff */
[----:B------:R1:W-:Y:S01]  /*0a10*/  STS [UR8+0x34], R2 ;  /* 0x00003402ff007988 */ /* 0x0003e20008000808 */
[----:B------:R-:W-:Y:S05]  /*0a20*/  @P2 BRA `(.L_x_25) ;  /* 0x0000000000202947 */ /* 0x000fea0003800000 */
[----:B-1----:R-:W1:Y:S01]  /*0a30*/  LDS R2, [UR8+0x8] ;  /* 0x00000808ff027984 */ /* 0x002e620008000800 */
[----:B------:R-:W-:-:S05]  /*0a40*/  IMAD.MOV.U32 R3, RZ, RZ, 0x780 ;  /* 0x00000780ff037424 */ /* 0x000fca00078e00ff */
[----:B-1----:R-:W-:-:S05]  /*0a50*/  LOP3.LUT R2, R2, 0x300, R3, 0xd8, !PT ;  /* 0x0000030002027812 */ /* 0x002fca00078ed803 */
[----:B------:R1:W-:Y:S02]  /*0a60*/  STS [UR8+0x8], R2 ;  /* 0x00000802ff007988 */ /* 0x0003e40008000808 */
.L_x_24:
[----:B------:R-:W-:Y:S05]  /*0a70*/  @P2 BRA `(.L_x_26) ;  /* 0x0000000000282947 */ /* 0x000fea0003800000 */
[----:B-1234-:R-:W1:Y:S02]  /*0a80*/  LDS R2, [UR8+0x8] ;  /* 0x00000808ff027984 */ /* 0x01ee640008000800 */
[----:B-1----:R-:W-:-:S05]  /*0a90*/  LOP3.LUT R2, R2, 0x1800, RZ, 0xb8, !PT ;  /* 0x0000180002027812 */ /* 0x002fca00078eb8ff */
[----:B------:R2:W-:Y:S02]  /*0aa0*/  STS [UR8+0x8], R2 ;  /* 0x00000802ff007988 */ /* 0x0005e40008000808 */
.L_x_25:
[----:B------:R-:W-:Y:S05]  /*0ab0*/  @P2 BREAK B2 ;  /* 0x0000000000022942 */ /* 0x000fea0003800000 */
[----:B------:R-:W-:Y:S05]  /*0ac0*/  @P2 BRA `(.L_x_27) ;  /* 0x0000000000242947 */ /* 0x000fea0003800000 */
[----:B-12---:R-:W1:Y:S01]  /*0ad0*/  LDS R2, [UR8+0x8] ;  /* 0x00000808ff027984 */ /* 0x006e620008000800 */
[----:B------:R-:W-:-:S05]  /*0ae0*/  IMAD.MOV.U32 R3, RZ, RZ, 0x6000 ;  /* 0x00006000ff037424 */ /* 0x000fca00078e00ff */
[----:B-1----:R-:W-:-:S04]  /*0af0*/  LOP3.LUT R2, R2, 0x4000, R3, 0xd8, !PT ;  /* 0x0000400002027812 */ /* 0x002fc800078ed803 */
[----:B------:R-:W-:-:S05]  /*0b00*/  LOP3.LUT R2, R2, 0x400000, RZ, 0xb8, !PT ;  /* 0x0040000002027812 */ /* 0x000fca00078eb8ff */
[----:B------:R1:W-:Y:S02]  /*0b10*/  STS [UR8+0x8], R2 ;  /* 0x00000802ff007988 */ /* 0x0003e40008000808 */
.L_x_26:
[----:B------:R-:W-:Y:S05]  /*0b20*/  BSYNC B2 ;  /* 0x0000000000027941 */ /* 0x000fea0003800000 */
.L_x_23:
[----:B-1234-:R-:W1:Y:S02]  /*0b30*/  @!P2 LDS R2, [UR8+0x8] ;  /* 0x00000808ff02a984 */ /* 0x01ee640008000800 */
[----:B-1----:R-:W-:-:S05]  /*0b40*/  @!P2 LOP3.LUT R2, R2, 0x8000, RZ, 0xb8, !PT ;  /* 0x000080000202a812 */ /* 0x002fca00078eb8ff */
[----:B------:R3:W-:Y:S02]  /*0b50*/  @!P2 STS [UR8+0x8], R2 ;  /* 0x00000802ff00a988 */ /* 0x0007e40008000808 */
.L_x_27:
[----:B------:R-:W-:Y:S05]  /*0b60*/  BSYNC B3 ;  /* 0x0000000000037941 */ /* 0x000fea0003800000 */
.L_x_22:
[----:B------:R-:W-:Y:S05]  /*0b70*/  WARPSYNC.ALL ;  /* 0x0000000000007948 */ /* 0x000fea0003800000 */
[----:B------:R-:W-:-:S04]  /*0b80*/  UIADD3 UR19, UR4, 0x80, URZ ;  /* 0x0000008004137890 */ /* 0x000fc8000fffe03f */
[----:B------:R-:W-:-:S04]  /*0b90*/  UIADD3 UR18, UP0, UR19, UR20, URZ ;  /* 0x0000001413127290 */ /* 0x000fc8000ff1e03f */
[----:B------:R-:W-:Y:S01]  /*0ba0*/  ULEA.HI.X.SX32 UR19, UR19, UR21, 0x1, UP0 ;  /* 0x0000001513137291 */ /* 0x000fe200080f0e3f */
[----:B------:R-:W-:Y:S11]  /*0bb0*/  @P0 BRA `(.L_x_28) ;  /* 0x0000000000280947 */ /* 0x000ff60003800000 */
[----:B-123--:R-:W1:Y:S01]  /*0bc0*/  S2R R2, SR_LANEID ;  /* 0x0000000000027919 */ /* 0x00ee620000000000 */
[----:B------:R-:W-:Y:S05]  /*0bd0*/  WARPSYNC.ALL ;  /* 0x0000000000007948 */ /* 0x000fea0003800000 */
[----:B-1----:R-:W-:-:S05]  /*0be0*/  IMAD.SHL.U32 R8, R2, 0x4, RZ ;  /* 0x0000000402087824 */ /* 0x002fca00078e00ff */
[----:B------:R-:W1:Y:S01]  /*0bf0*/  LDS R7, [R8+UR8] ;  /* 0x0000000808077984 */ /* 0x000e620008000800 */
[----:B------:R-:W-:-:S05]  /*0c00*/  IADD3 R2, P1, R8, UR18, RZ ;  /* 0x0000001208027c10 */ /* 0x000fca000ff3e0ff */
[----:B------:R-:W-:-:S05]  /*0c10*/  IMAD.X R3, RZ, RZ, UR19, P1 ;  /* 0x00000013ff037e24 */ /* 0x000fca00088e06ff */
[----:B-1----:R4:W2:Y:S01]  /*0c20*/  ATOMG.E.EXCH.STRONG.GPU PT, RZ, [R2], R7 ;  /* 0x0000000702ff73a8 */ /* 0x0028a200041ee100 */
[----:B------:R-:W-:-:S04]  /*0c30*/  DEPBAR {5,4,3,2,1,0} ;  /* 0x0000003f0000791a */ /* 0x000fc80000000000 */
[----:B------:R4:W-:Y:S01]  /*0c40*/  UTMACCTL.IV [UR18] ;  /* 0x00000000120079b9 */ /* 0x0009e20008000000 */
[----:B------:R-:W-:Y:S01]  /*0c50*/  NOP ;  /* 0x0000000000007918 */ /* 0x000fe20000000000 */
.L_x_28:
[----:B------:R-:W-:Y:S05]  /*0c60*/  @P0 BRA `(.L_x_29) ;  /* 0x00000000000c0947 */ /* 0x000fea0003800000 */
[----:B------:R0:W-:Y:S01]  /*0c70*/  UTMACMDFLUSH ;  /* 0x00000000000079b7 */ /* 0x0001e20000000000 */
[----:B------:R-:W-:Y:S05]  /*0c80*/  @P0 BRA `(.L_x_29) ;  /* 0x0000000000040947 */ /* 0x000fea0003800000 */
[----:B------:R-:W-:-:S04]  /*0c90*/  DEPBAR.LE SB0, 0x0 ;  /* 0x000080000000791a */ /* 0x000fc80000000000 */
.L_x_29:
[----:B------:R-:W-:Y:S05]  /*0ca0*/  WARPSYNC.ALL ;  /* 0x0000000000007948 */ /* 0x000fea0003800000 */
[----:B--2---:R-:W-:Y:S06]  /*0cb0*/  BAR.SYNC.DEFER_BLOCKING 0x0 ;  /* 0x0000000000007b1d */ /* 0x004fec0000010000 */
[----:B------:R-:W-:Y:S02]  /*0cc0*/  BSSY B3, `(.L_x_30) ;  /* 0x000000b000037945 */ /* 0x000fe40003800000 */
[----:B------:R-:W-:Y:S06]  /*0cd0*/  BAR.SYNC.DEFER_BLOCKING 0x0 ;  /* 0x0000000000007b1d */ /* 0x000fec0000010000 */
[----:B------:R2:W-:Y:S01]  /*0ce0*/  @!P0 STS [R12], RZ ;  /* 0x000000ff0c008388 */ /* 0x0005e20000000800 */
[----:B------:R-:W-:Y:S01]  /*0cf0*/  NOP ;  /* 0x0000000000007918 */ /* 0x000fe20000000000 */
[----:B------:R-:W-:Y:S05]  /*0d00*/  @P2 BRA `(.L_x_31) ;  /* 0x0000000000182947 */ /* 0x000fea0003800000 */
[----:B-1-34-:R-:W1:Y:S01]  /*0d10*/  LDS R2, [UR8+0x8] ;  /* 0x00000808ff027984 */ /* 0x01ae620008000800 */
[----:B------:R-:W3:Y:S01]  /*0d20*/  LDC.64 R8, c[0x0][0x220] ;  /* 0x00008800ff087b82 */ /* 0x000ee20000000a00 */
[----:B------:R-:W-:Y:S02]  /*0d30*/  IMAD.MOV.U32 R3, RZ, RZ, 0x70 ;  /* 0x00000070ff037424 */ /* 0x000fe400078e00ff */
[----:B---3--:R3:W-:Y:S03]  /*0d40*/  STS.64 [UR8], R8 ;  /* 0x00000008ff007988 */ /* 0x0087e60008000a08 */
[----:B-1----:R-:W-:-:S05]  /*0d50*/  LOP3.LUT R2, R2, 0x10, R3, 0xd8, !PT ;  /* 0x0000001002027812 */ /* 0x002fca00078ed803 */
[----:B------:R3:W-:Y:S02]  /*0d60*/  STS [UR8+0x8], R2 ;  /* 0x00000802ff007988 */ /* 0x0007e40008000808 */
.L_x_31:
[----:B----4-:R-:W-:Y:S05]  /*0d70*/  BSYNC B3 ;  /* 0x0000000000037941 */ /* 0x010fea0003800000 */
.L_x_30:
[----:B------:R-:W-:Y:S04]  /*0d80*/  BSSY B4, `(.L_x_32) ;  /* 0x0000011000047945 */ /* 0x000fe80003800000 */
[----:B------:R-:W-:Y:S04]  /*0d90*/  BSSY B3, `(.L_x_33) ;  /* 0x000000e000037945 */ /* 0x000fe80003800000 */
[----:B------:R-:W-:Y:S05]  /*0da0*/  @P2 BRA `(.L_x_34) ;  /* 0x0000000000242947 */ /* 0x000fea0003800000 */
[----:B-1-3--:R-:W1:Y:S01]  /*0db0*/  LDS R2, [UR8+0x34] ;  /* 0x00003408ff027984 */ /* 0x00ae620008000800 */
[----:B------:R-:W-:-:S05]  /*0dc0*/  IMAD.MOV.U32 R3, RZ, RZ, 0x3f000000 ;  /* 0x3f000000ff037424 */ /* 0x000fca00078e00ff */
[----:B-1----:R-:W-:-:S05]  /*0dd0*/  LOP3.LUT R2, R2, 0xff000000, R3, 0xb8, !PT ;  /* 0xff00000002027812 */ /* 0x002fca00078eb803 */
[----:B------:R1:W-:Y:S01]  /*0de0*/  STS [UR8+0x34], R2 ;  /* 0x00003402ff007988 */ /* 0x0003e20008000808 */
[----:B------:R-:W-:Y:S05]  /*0df0*/  @P2 BRA `(.L_x_35) ;  /* 0x00000000001c2947 */ /* 0x000fea0003800000 */
[----:B-1----:R-:W1:Y:S01]  /*0e00*/  LDS R2, [UR8+0x38] ;  /* 0x00003808ff027984 */ /* 0x002e620008000800 */
[----:B------:R-:W-:-:S05]  /*0e10*/  IMAD.MOV.U32 R3, RZ, RZ, 0xff ;  /* 0x000000ffff037424 */ /* 0x000fca00078e00ff */
[----:B-1----:R-:W-:-:S05]  /*0e20*/  LOP3.LUT R2, R2, 0xff, R3, 0xb8, !PT ;  /* 0x000000ff02027812 */ /* 0x002fca00078eb803 */
[----:B------:R4:W-:Y:S02]  /*0e30*/  STS [UR8+0x38], R2 ;  /* 0x00003802ff007988 */ /* 0x0009e40008000808 */
.L_x_34:
[----:B------:R-:W-:Y:S05]  /*0e40*/  @P2 BREAK B3 ;  /* 0x0000000000032942 */ /* 0x000fea0003800000 */
[----:B------:R-:W-:Y:S05]  /*0e50*/  @P2 BRA `(.L_x_36) ;  /* 0x00000000000c2947 */ /* 0x000fea0003800000 */
[----:B------:R1:W-:Y:S02]  /*0e60*/  STS [UR8+0x20], R5 ;  /* 0x00002005ff007988 */ /* 0x0003e40008000808 */
.L_x_35:
[----:B------:R-:W-:Y:S05]  /*0e70*/  BSYNC B3 ;  /* 0x0000000000037941 */ /* 0x000fea0003800000 */
.L_x_33:
[----:B------:R1:W-:Y:S02]  /*0e80*/  @!P2 STS [UR8+0x24], R4 ;  /* 0x00002404ff00a988 */ /* 0x0003e40008000808 */
.L_x_36:
[----:B------:R-:W-:Y:S05]  /*0e90*/  BSYNC B4 ;  /* 0x0000000000047941 */ /* 0x000fea0003800000 */
.L_x_32:
[----:B------:R-:W-:Y:S05]  /*0ea0*/  WARPSYNC.ALL ;  /* 0x0000000000007948 */ /* 0x000fea0003800000 */
[----:B------:R-:W-:Y:S04]  /*0eb0*/  BSSY B4, `(.L_x_37) ;  /* 0x000000e000047945 */ /* 0x000fe80003800000 */
[----:B------:R-:W-:Y:S05]  /*0ec0*/  @P2 BRA `(.L_x_38) ;  /* 0x0000000000302947 */ /* 0x000fea0003800000 */
[----:B------:R-:W5:Y:S01]  /*0ed0*/  LDS R3, [UR8+0x34] ;  /* 0x00003408ff037984 */ /* 0x000f620008000800 */
[----:B-1----:R-:W1:Y:S03]  /*0ee0*/  LDC.64 R4, c[0x0][0x248] ;  /* 0x00009200ff047b82 */ /* 0x002e660000000a00 */
[----:B---34-:R-:W3:Y:S01]  /*0ef0*/  LDS R2, [UR8+0x1c] ;  /* 0x00001c08ff027984 */ /* 0x018ee20008000800 */
[C---:B-1----:R-:W-:Y:S01]  /*0f00*/  SHF.L.U64.HI R5, R4.reuse, 0x1, R5 ;  /* 0x0000000104057819 */ /* 0x042fe20000010205 */
[----:B------:R-:W-:-:S03]  /*0f10*/  IMAD.SHL.U32 R4, R4, 0x2, RZ ;  /* 0x0000000204047824 */ /* 0x000fc600078e00ff */
[--C-:B------:R-:W-:Y:S02]  /*0f20*/  SHF.R.U32.HI R7, RZ, 0x4, R5.reuse ;  /* 0x00000004ff077819 */ /* 0x100fe40000011605 */
[----:B------:R-:W-:-:S05]  /*0f30*/  SHF.R.U64 R4, R4, 0x4, R5 ;  /* 0x0000000404047819 */ /* 0x000fca0000001205 */
[----:B------:R1:W-:Y:S01]  /*0f40*/  STS [UR8+0xc], R4 ;  /* 0x00000c04ff007988 */ /* 0x0003e20008000808 */
[----:B-----5:R-:W-:Y:S02]  /*0f50*/  LOP3.LUT R3, R3, 0x7, RZ, 0xb8, !PT ;  /* 0x0000000703037812 */ /* 0x020fe400078eb8ff */
[----:B---3--:R-:W-:-:S03]  /*0f60*/  LOP3.LUT R2, R2, 0xf, R7, 0xb8, !PT ;  /* 0x0000000f02027812 */ /* 0x008fc600078eb807 */
[----:B------:R1:W-:Y:S04]  /*0f70*/  STS [UR8+0x34], R3 ;  /* 0x00003403ff007988 */ /* 0x0003e80008000808 */
[----:B------:R1:W-:Y:S02]  /*0f80*/  STS [UR8+0x1c], R2 ;  /* 0x00001c02ff007988 */ /* 0x0003e40008000808 */
.L_x_38:
[----:B------:R-:W-:Y:S05]  /*0f90*/  BSYNC B4 ;  /* 0x0000000000047941 */ /* 0x000fea0003800000 */
.L_x_37:
[----:B------:R-:W-:Y:S04]  /*0fa0*/  BSSY B4, `(.L_x_39) ;  /* 0x000001a000047945 */ /* 0x000fe80003800000 */
[----:B------:R-:W-:Y:S04]  /*0fb0*/  BSSY B5, `(.L_x_40) ;  /* 0x0000015000057945 */ /* 0x000fe80003800000 */
        /* <DEDUP_REMOVED lines=9> */
.L_x_41:
[----:B------:R-:W-:Y:S05]  /*1050*/  @P2 BRA `(.L_x_43) ;  /* 0x0000000000282947 */ /* 0x000fea0003800000 */
[----:B-1-34-:R-:W1:Y:S02]  /*1060*/  LDS R2, [UR8+0x8] ;  /* 0x00000808ff027984 */ /* 0x01ae640008000800 */
[----:B-1----:R-:W-:-:S05]  /*1070*/  LOP3.LUT R2, R2, 0x1800, RZ, 0xb8, !PT ;  /* 0x0000180002027812 */ /* 0x002fca00078eb8ff */
[----:B------:R3:W-:Y:S02]  /*1080*/  STS [UR8+0x8], R2 ;  /* 0x00000802ff007988 */ /* 0x0007e40008000808 */
.L_x_42:
[----:B------:R-:W-:Y:S05]  /*1090*/  @P2 BREAK B5 ;  /* 0x0000000000052942 */ /* 0x000fea0003800000 */
[----:B------:R-:W-:Y:S05]  /*10a0*/  @P2 BRA `(.L_x_44) ;  /* 0x0000000000242947 */ /* 0x000fea0003800000 */
[----:B-1-3--:R-:W1:Y:S01]  /*10b0*/  LDS R2, [UR8+0x8] ;  /* 0x00000808ff027984 */ /* 0x00ae620008000800 */
[----:B------:R-:W-:-:S05]  /*10c0*/  IMAD.MOV.U32 R3, RZ, RZ, 0x6000 ;  /* 0x00006000ff037424 */ /* 0x000fca00078e00ff */
[----:B-1----:R-:W-:-:S04]  /*10d0*/  LOP3.LUT R2, R2, 0x6000, R3, 0xd8, !PT ;  /* 0x0000600002027812 */ /* 0x002fc800078ed803 */
[----:B------:R-:W-:-:S05]  /*10e0*/  LOP3.LUT R2, R2, 0x400000, RZ, 0xb8, !PT ;  /* 0x0040000002027812 */ /* 0x000fca00078eb8ff */
[----:B------:R1:W-:Y:S02]  /*10f0*/  STS [UR8+0x8], R2 ;  /* 0x00000802ff007988 */ /* 0x0003e40008000808 */
.L_x_43:
[----:B------:R-:W-:Y:S05]  /*1100*/  BSYNC B5 ;  /* 0x0000000000057941 */ /* 0x000fea0003800000 */
.L_x_40:
[----:B-1-34-:R-:W1:Y:S02]  /*1110*/  @!P2 LDS R2, [UR8+0x8] ;  /* 0x00000808ff02a984 */ /* 0x01ae640008000800 */
[----:B-1----:R-:W-:-:S05]  /*1120*/  @!P2 LOP3.LUT R2, R2, 0x8000, RZ, 0xb8, !PT ;  /* 0x000080000202a812 */ /* 0x002fca00078eb8ff */
[----:B------:R4:W-:Y:S02]  /*1130*/  @!P2 STS [UR8+0x8], R2 ;  /* 0x00000802ff00a988 */ /* 0x0009e40008000808 */
.L_x_44:
[----:B------:R-:W-:Y:S05]  /*1140*/  BSYNC B4 ;  /* 0x0000000000047941 */ /* 0x000fea0003800000 */
.L_x_39:
[----:B------:R-:W-:Y:S05]  /*1150*/  WARPSYNC.ALL ;  /* 0x0000000000007948 */ /* 0x000fea0003800000 */
[----:B------:R-:W-:-:S04]  /*1160*/  UIADD3 UR4, UR4, 0x100, URZ ;  /* 0x0000010004047890 */ /* 0x000fc8000fffe03f */
[----:B------:R-:W-:-:S04]  /*1170*/  UIADD3 UR20, UP0, UR4, UR20, URZ ;  /* 0x0000001404147290 */ /* 0x000fc8000ff1e03f */
[----:B------:R-:W-:Y:S01]  /*1180*/  ULEA.HI.X.SX32 UR21, UR4, UR21, 0x1, UP0 ;  /* 0x0000001504157291 */ /* 0x000fe200080f0e3f */
[----:B------:R-:W-:Y:S11]  /*1190*/  @P0 BRA `(.L_x_45) ;  /* 0x0000000000280947 */ /* 0x000ff60003800000 */
[----:B-1-34-:R-:W1:Y:S01]  /*11a0*/  S2R R2, SR_LANEID ;  /* 0x0000000000027919 */ /* 0x01ae620000000000 */
[----:B------:R-:W-:Y:S05]  /*11b0*/  WARPSYNC.ALL ;  /* 0x0000000000007948 */ /* 0x000fea0003800000 */
[----:B-1----:R-:W-:-:S05]  /*11c0*/  IMAD.SHL.U32 R4, R2, 0x4, RZ ;  /* 0x0000000402047824 */ /* 0x002fca00078e00ff */
[----:B------:R-:W1:Y:S01]  /*11d0*/  LDS R5, [R4+UR8] ;  /* 0x0000000804057984 */ /* 0x000e620008000800 */
[----:B------:R-:W-:-:S05]  /*11e0*/  IADD3 R2, P1, R4, UR20, RZ ;  /* 0x0000001404027c10 */ /* 0x000fca000ff3e0ff */
[----:B------:R-:W-:-:S05]  /*11f0*/  IMAD.X R3, RZ, RZ, UR21, P1 ;  /* 0x00000015ff037e24 */ /* 0x000fca00088e06ff */
[----:B-1----:R1:W3:Y:S01]  /*1200*/  ATOMG.E.EXCH.STRONG.GPU PT, RZ, [R2], R5 ;  /* 0x0000000502ff73a8 */ /* 0x0022e200041ee100 */
[----:B------:R-:W-:-:S04]  /*1210*/  DEPBAR {5,4,3,2,1,0} ;  /* 0x0000003f0000791a */ /* 0x000fc80000000000 */
[----:B------:R1:W-:Y:S01]  /*1220*/  UTMACCTL.IV [UR20] ;  /* 0x00000000140079b9 */ /* 0x0003e20008000000 */
[----:B------:R-:W-:Y:S01]  /*1230*/  NOP ;  /* 0x0000000000007918 */ /* 0x000fe20000000000 */
.L_x_45:
[----:B------:R-:W-:Y:S05]  /*1240*/  @P0 BRA `(.L_x_46) ;  /* 0x00000000000c0947 */ /* 0x000fea0003800000 */
[----:B------:R0:W-:Y:S01]  /*1250*/  UTMACMDFLUSH ;  /* 0x00000000000079b7 */ /* 0x0001e20000000000 */
[----:B------:R-:W-:Y:S05]  /*1260*/  @P0 BRA `(.L_x_46) ;  /* 0x0000000000040947 */ /* 0x000fea0003800000 */
[----:B------:R-:W-:-:S04]  /*1270*/  DEPBAR.LE SB0, 0x0 ;  /* 0x000080000000791a */ /* 0x000fc80000000000 */
.L_x_46:
[----:B------:R-:W-:Y:S05]  /*1280*/  WARPSYNC.ALL ;  /* 0x0000000000007948 */ /* 0x000fea0003800000 */
[----:B---3--:R-:W-:Y:S01]  /*1290*/  BAR.SYNC.DEFER_BLOCKING 0x0 ;  /* 0x0000000000007b1d */ /* 0x008fe20000010000 */
[----:B------:R-:W-:Y:S01]  /*12a0*/  ISETP.GT.AND P0, PT, R14, RZ, PT ;  /* 0x000000ff0e00720c */ /* 0x000fe20003f04270 */
[----:B------:R-:W-:Y:S02]  /*12b0*/  USHF.L.U32 UR27, UR9, 0x7, URZ ;  /* 0x00000007091b7899 */ /* 0x000fe4000800063f */
[----:B------:R-:W-:Y:S02]  /*12c0*/  USHF.L.U32 UR11, UR7, 0x8, URZ ;  /* 0x00000008070b7899 */ /* 0x000fe4000800063f */
[----:B------:R-:W-:Y:S01]  /*12d0*/  VOTEU.ALL UP0, P2 ;  /* 0x00000000003f7886 */ /* 0x000fe20001000000 */
[----:B------:R-:W-:-:S04]  /*12e0*/  UMOV UR4, 0x1 ;  /* 0x0000000100047882 */ /* 0x000fc80000000000 */
[----:B------:R-:W-:-:S04]  /*12f0*/  @!UP0 UIADD3 UR4, -UR4, 0x100000, URZ ;  /* 0x0010000004048890 */ /* 0x000fc8000fffe13f */
[----:B------:R-:W-:Y:S02]  /*1300*/  @!UP0 USHF.L.U32 UR5, UR4, 0xb, URZ ;  /* 0x0000000b04058899 */ /* 0x000fe4000800063f */
[----:B------:R-:W-:Y:S01]  /*1310*/  @!UP0 USHF.L.U32 UR4, UR4, 0x1, URZ ;  /* 0x0000000104048899 */ /* 0x000fe2000800063f */
[----:B------:R-:W-:Y:S01]  /*1320*/  VOTEU.ALL UP0, P2 ;  /* 0x00000000003f7886 */ /* 0x000fe20001000000 */
[----:B------:R-:W3:Y:S10]  /*1330*/  FENCE.VIEW.ASYNC.S ;  /* 0x00000000000073c6 */ /* 0x000ef40000000000 */
[----:B---3--:R3:W1:Y:S01]  /*1340*/  @!UP0 SYNCS.EXCH.64 URZ, [UR8+0x6000], UR4 ;  /* 0x00600004083f85b2 */ /* 0x0086620008000100 */
[----:B------:R-:W-:Y:S05]  /*1350*/  @P0 BRA `(.L_x_47) ;  /* 0x0000000400080947 */ /* 0x000fea0003800000 */
[----:B-1--4-:R-:W-:Y:S02]  /*1360*/  SHF.R.U32.HI R2, RZ, 0x5, R0 ;  /* 0x00000005ff027819 */ /* 0x012fe40000011600 */
[----:B------:R-:W-:Y:S02]  /*1370*/  CS2R R88, SRZ ;  /* 0x0000000000587805 */ /* 0x000fe4000001ff00 */
[----:B------:R-:W-:Y:S02]  /*1380*/  CS2R R90, SRZ ;  /* 0x00000000005a7805 */ /* 0x000fe4000001ff00 */
[----:B------:R-:W-:Y:S02]  /*1390*/  CS2R R92, SRZ ;  /* 0x00000000005c7805 */ /* 0x000fe4000001ff00 */
[----:B------:R-:W-:Y:S02]  /*13a0*/  CS2R R94, SRZ ;  /* 0x00000000005e7805 */ /* 0x000fe4000001ff00 */
[----:B------:R-:W-:-:S02]  /*13b0*/  CS2R R96, SRZ ;  /* 0x0000000000607805 */ /* 0x000fc4000001ff00 */
[----:B------:R-:W-:Y:S02]  /*13c0*/  CS2R R98, SRZ ;  /* 0x0000000000627805 */ /* 0x000fe4000001ff00 */
        /* <DEDUP_REMOVED lines=57> */
[----:B------:R-:W-:Y:S01]  /*1760*/  CS2R R86, SRZ ;  /* 0x0000000000567805 */ /* 0x000fe2000001ff00 */
[----:B------:R-:W-:Y:S06]  /*1770*/  BRA `(.L_x_48) ;  /* 0x0000000800187947 */ /* 0x000fec0003800000 */
.L_x_47:
[----:B---3--:R-:W-:Y:S01]  /*1780*/  UIADD3 UR4, UR8, 0x4000, URZ ;  /* 0x0000400008047890 */ /* 0x008fe2000fffe03f */
[----:B-1--4-:R-:W-:Y:S02]  /*1790*/  SHF.R.U32.HI R2, RZ, 0x5, R0 ;  /* 0x00000005ff027819 */ /* 0x012fe40000011600 */
[----:B------:R-:W-:Y:S02]  /*17a0*/  CS2R R88, SRZ ;  /* 0x0000000000587805 */ /* 0x000fe4000001ff00 */
[----:B------:R-:W-:Y:S01]  /*17b0*/  CS2R R90, SRZ ;  /* 0x00000000005a7805 */ /* 0x000fe2000001ff00 */
[----:B------:R-:W-:Y:S01]  /*17c0*/  USHF.R.U32.HI UR4, URZ, 0x4, UR4 ;  /* 0x000000043f047899 */ /* 0x000fe20008011604 */
[----:B------:R-:W-:Y:S02]  /*17d0*/  CS2R R92, SRZ ;  /* 0x00000000005c7805 */ /* 0x000fe4000001ff00 */
[----:B------:R-:W-:Y:S02]  /*17e0*/  CS2R R94, SRZ ;  /* 0x00000000005e7805 */ /* 0x000fe4000001ff00 */
[----:B------:R-:W-:Y:S01]  /*17f0*/  CS2R R96, SRZ ;  /* 0x0000000000607805 */ /* 0x000fe2000001ff00 */
[----:B------:R-:W-:Y:S01]  /*1800*/  USGXT.U32 UR4, UR4, 0xe ;  /* 0x0000000e0404789a */ /* 0x000fe20008000000 */
        /* <DEDUP_REMOVED lines=58> */
[----:B------:R-:W-:Y:S01]  /*1bb0*/  CS2R R86, SRZ ;  /* 0x0000000000567805 */ /* 0x000fe2000001ff00 */
[----:B------:R-:W-:Y:S01]  /*1bc0*/  UMOV UR6, 0xfffffffe ;  /* 0xfffffffe00067882 */ /* 0x000fe20000000000 */
[----:B------:R-:W-:Y:S01]  /*1bd0*/  UMOV UR7, 0x7fffffdf ;  /* 0x7fffffdf00077882 */ /* 0x000fe20000000000 */
[----:B------:R-:W-:Y:S01]  /*1be0*/  UMOV UR5, URZ ;  /* 0x0000003f00057c82 */ /* 0x000fe20008000000 */
[----:B------:R-:W-:Y:S01]  /*1bf0*/  UMOV UR10, URZ ;  /* 0x0000003f000a7c82 */ /* 0x000fe20008000000 */
[----:B------:R-:W-:-:S02]  /*1c00*/  UIADD3.64 UR6, UR4, -UR6, URZ ;  /* 0x8000000604067297 */ /* 0x000fc4000fffe03f */
[----:B------:R-:W-:Y:S01]  /*1c10*/  UMOV UR14, UR4 ;  /* 0x00000004000e7c82 */ /* 0x000fe20008000000 */
[----:B------:R-:W-:-:S09]  /*1c20*/  UMOV UR15, 0x80000020 ;  /* 0x80000020000f7882 */ /* 0x000fd20000000000 */
.L_x_50:
[----:B------:R-:W-:Y:S01]  /*1c30*/  BAR.SYNC.DEFER_BLOCKING 0x0 ;  /* 0x0000000000007b1d */ /* 0x000fe20000010000 */
[----:B------:R-:W-:Y:S01]  /*1c40*/  @!P2 IMAD.MOV.U32 R3, RZ, RZ, 0x6000 ;  /* 0x00006000ff03a424 */ /* 0x000fe200078e00ff */
[----:B------:R-:W-:Y:S02]  /*1c50*/  ELECT P1, URZ, PT ;  /* 0x00000000003f782f */ /* 0x000fe40003820000 */
[----:B------:R-:W-:Y:S02]  /*1c60*/  ELECT P0, URZ, PT ;  /* 0x00000000003f782f */ /* 0x000fe40003800000 */
[C---:B------:R-:W-:Y:S01]  /*1c70*/  ISETP.LT.U32.AND P1, PT, R6.reuse, 0x20, P1 ;  /* 0x000000200600780c */ /* 0x040fe20000f21070 */
[----:B------:R-:W-:Y:S01]  /*1c80*/  UMOV UR26, UR10 ;  /* 0x0000000a001a7c82 */ /* 0x000fe20008000000 */
[----:B------:R-:W-:-:S11]  /*1c90*/  ISETP.LT.U32.AND P0, PT, R6, 0x20, P0 ;  /* 0x000000200600780c */ /* 0x000fd60000701070 */
[----:B------:R-:W-:Y:S01]  /*1ca0*/  VOTEU.ANY UP0, P1 ;  /* 0x00000000003f7886 */ /* 0x000fe20000800100 */
[----:B------:R-:W-:Y:S01]  /*1cb0*/  VOTEU.ANY UP2, P1 ;  /* 0x00000000003f7886 */ /* 0x000fe20000840100 */
[----:B------:R-:W-:Y:S01]  /*1cc0*/  VOTEU.ANY UP1, P0 ;  /* 0x00000000003f7886 */ /* 0x000fe20000020100 */
[----:B------:R-:W-:Y:S01]  /*1cd0*/  VOTEU.ANY UP3, P0 ;  /* 0x00000000003f7886 */ /* 0x000fe20000060100 */
[----:B------:R1:W-:Y:S01]  /*1ce0*/  @!P2 SYNCS.ARRIVE.TRANS64 RZ, [UR8+0x6000], R3 ;  /* 0x00600003ffffa9a7 */ /* 0x0003e20008000008 */
[----:B------:R3:W-:Y:S06]  /*1cf0*/  MEMBAR.ALL.CTA ;  /* 0x0000000000007992 */ /* 0x0007ec0000008000 */
[----:B---3--:R-:W3:Y:S01]  /*1d00*/  FENCE.VIEW.ASYNC.S ;  /* 0x00000000000073c6 */ /* 0x008ee20000000000 */
[----:B------:R-:W-:Y:S01]  /*1d10*/  @UP0 UIADD3 UR9, UR8, 0x6000, URZ ;  /* 0x0000600008090890 */ /* 0x000fe2000fffe03f */
[----:B------:R-:W-:Y:S01]  /*1d20*/  @UP0 UMOV UR4, UR16 ;  /* 0x0000001000040c82 */ /* 0x000fe20008000000 */
[----:B------:R-:W-:Y:S01]  /*1d30*/  @UP0 UMOV UR5, UR17 ;  /* 0x0000001100050c82 */ /* 0x000fe20008000000 */
[----:B------:R-:W-:-:S02]  /*1d40*/  @UP1 UIADD3 UR24, UR8, 0x4000, URZ ;  /* 0x0000400008181890 */ /* 0x000fc4000fffe03f */
[----:B------:R-:W-:Y:S01]  /*1d50*/  @UP1 UIADD3 UR25, UR8, 0x6000, URZ ;  /* 0x0000600008191890 */ /* 0x000fe2000fffe03f */
[----:B-1----:R-:W-:Y:S01]  /*1d60*/  SHF.L.U32 R3, R13, 0x1f, RZ ;  /* 0x0000001f0d037819 */ /* 0x002fe200000006ff */
[----:B------:R-:W-:Y:S01]  /*1d70*/  @UP1 UMOV UR12, UR18 ;  /* 0x00000012000c1c82 */ /* 0x000fe20008000000 */
[----:B------:R-:W-:Y:S01]  /*1d80*/  @UP1 UMOV UR13, UR19 ;  /* 0x00000013000d1c82 */ /* 0x000fe20008000000 */
[----:B---3--:R-:W-:Y:S06]  /*1d90*/  BAR.SYNC.DEFER_BLOCKING 0x0 ;  /* 0x0000000000007b1d */ /* 0x008fec0000010000 */
[----:B------:R1:W-:Y:S02]  /*1da0*/  @UP2 UTMALDG.2D [UR8], [UR4] ;  /* 0x00000008040025b4 */ /* 0x0003e40008008000 */
[----:B------:R-:W-:Y:S06]  /*1db0*/  BAR.SYNC.DEFER_BLOCKING 0x0 ;  /* 0x0000000000007b1d */ /* 0x000fec0000010000 */
[----:B------:R1:W-:Y:S02]  /*1dc0*/  @UP3 UTMALDG.2D [UR24], [UR12] ;  /* 0x000000180c0035b4 */ /* 0x0003e40008008000 */
[----:B------:R-:W-:Y:S06]  /*1dd0*/  BAR.SYNC.DEFER_BLOCKING 0x0 ;  /* 0x0000000000007b1d */ /* 0x000fec0000010000 */
[----:B------:R-:W3:Y:S02]  /*1de0*/  SYNCS.PHASECHK.TRANS64.TRYWAIT P0, [UR8+0x6000], R3 ;  /* 0x00600003ff0075a7 */ /* 0x000ee40008000148 */
[----:B-1-3--:R-:W-:Y:S05]  /*1df0*/  @!P0 BRA `(.L_x_49) ;  /* 0x0000000800488947 */ /* 0x00afea0003800000 */
.L_x_51:
[----:B------:R-:W1:Y:S01]  /*1e00*/  SHFL.IDX PT, R3, R2, RZ, 0x1f ;  /* 0x00001fff02037589 */ /* 0x000e6200000e0000 */
[----:B------:R-:W-:Y:S01]  /*1e10*/  WARPGROUP.ARRIVE ;  /* 0x00000000000079c5 */ /* 0x000fe20000000000 */
[----:B------:R-:W-:Y:S01]  /*1e20*/  UMOV UR13, 0x80000020 ;  /* 0x80000020000d7882 */ /* 0x000fe20000000000 */
[----:B------:R-:W-:Y:S01]  /*1e30*/  UIADD3 UR10, UR10, 0x20, URZ ;  /* 0x000000200a0a7890 */ /* 0x000fe2000fffe03f */
[----:B------:R-:W-:Y:S02]  /*1e40*/  LOP3.LUT R13, R13, 0x1, RZ, 0x3c, !PT ;  /* 0x000000010d0d7812 */ /* 0x000fe400078e3cff */
[----:B-1----:R-:W-:Y:S02]  /*1e50*/  R2UR UR4, R3 ;  /* 0x00000000030472ca */ /* 0x002fe400000e0000 */
[----:B------:R-:W1:Y:S11]  /*1e60*/  LDC R3, c[0x0][0x230] ;  /* 0x00008c00ff037b82 */ /* 0x000e760000000800 */
[----:B------:R-:W-:-:S04]  /*1e70*/  USHF.L.U32 UR4, UR4, 0x6, URZ ;  /* 0x0000000604047899 */ /* 0x000fc8000800063f */
[----:B------:R-:W-:-:S04]  /*1e80*/  ULOP3.LUT UR4, UR4, 0x100, URZ, 0xc0, !UPT ;  /* 0x0000010004047892 */ /* 0x000fc8000f8ec03f */
[----:B------:R-:W-:-:S04]  /*1e90*/  ULEA.HI UR4, UR8, UR4, URZ, 0x1c ;  /* 0x0000000408047291 */ /* 0x000fc8000f8fe03f */
[----:B------:R-:W-:Y:S01]  /*1ea0*/  ULOP3.LUT UR12, UR4, 0x3fff, URZ, 0xc0, !UPT ;  /* 0x00003fff040c7892 */ /* 0x000fe2000f8ec03f */
[----:B-1----:R-:W-:Y:S02]  /*1eb0*/  ISETP.LE.AND P0, PT, R3, UR10, PT ;  /* 0x0000000a03007c0c */ /* 0x002fe4000bf03270 */
[----:B------:R-:W-:-:S06]  /*1ec0*/  UMOV UR4, URZ ;  /* 0x0000003f00047c82 */ /* 0x000fcc0008000000 */
[----:B------:R-:W-:Y:S01]  /*1ed0*/  HGMMA.64x128x16.F32 R88, gdesc[UR12], R88, gsb0 ;  /* 0x01e000000c5879f0 */ /* 0x000fe20008000858 */
[----:B------:R-:W-:-:S04]  /*1ee0*/  UIADD3 UR12, UP0, UR12, 0x2, URZ ;  /* 0x000000020c0c7890 */ /* 0x000fc8000ff1e03f */
[----:B------:R-:W-:-:S03]  /*1ef0*/  UIADD3.X UR5, UR4, -0x7fffffe0, URZ, UP0, !UPT ;  /* 0x8000002004057890 */ /* 0x000fc600087fe43f */
[----:B------:R-:W-:Y:S02]  /*1f00*/  UMOV UR4, UR12 ;  /* 0x0000000c00047c82 */ /* 0x000fe40008000000 */
[----:B------:R-:W-:Y:S01]  /*1f10*/  UIADD3.64 UR12, UR4, 0x1fe, URZ ;  /* 0x000001fe040c7897 */ /* 0x000fe2000fffe03f */
[----:B------:R-:W-:Y:S02]  /*1f20*/  WARPGROUP.DEPBAR.LE gsb0, 0x0 ;  /* 0x00008000000079c5 */ /* 0x000fe40000010000 */
[----:B------:R-:W-:-:S06]  /*1f30*/  WARPGROUP.ARRIVE ;  /* 0x00000000000079c5 */ /* 0x000fcc0000000000 */
[----:B------:R-:W-:Y:S01]  /*1f40*/  HGMMA.64x128x16.F32 R88, gdesc[UR4], R88, gsb0 ;  /* 0x01e00000045879f0 */ /* 0x000fe20008000858 */
[----:B------:R-:W-:Y:S02]  /*1f50*/  UIADD3.64 UR4, UR4, 0x200, URZ ;  /* 0x0000020004047897 */ /* 0x000fe4000fffe03f */
[----:B------:R-:W-:Y:S02]  /*1f60*/  WARPGROUP.DEPBAR.LE gsb0, 0x0 ;  /* 0x00008000000079c5 */ /* 0x000fe40000010000 */
[----:B------:R-:W-:-:S07]  /*1f70*/  WARPGROUP.ARRIVE ;  /* 0x00000000000079c5 */ /* 0x000fce0000000000 */
[----:B------:R-:W-:Y:S03]  /*1f80*/  HGMMA.64x128x16.F32 R24, gdesc[UR12], R24, gsb0 ;  /* 0x01e000000c1879f0 */ /* 0x000fe60008000818 */
[----:B------:R-:W-:Y:S02]  /*1f90*/  WARPGROUP.DEPBAR.LE gsb0, 0x0 ;  /* 0x00008000000079c5 */ /* 0x000fe40000010000 */
[----:B------:R-:W-:-:S07]  /*1fa0*/  WARPGROUP.ARRIVE ;  /* 0x00000000000079c5 */ /* 0x000fce0000000000 */
[----:B------:R-:W-:Y:S03]  /*1fb0*/  HGMMA.64x128x16.F32 R24, gdesc[UR4], R24, gsb0 ;  /* 0x01e00000041879f0 */ /* 0x000fe60008000818 */
[----:B------:R-:W-:Y:S02]  /*1fc0*/  WARPGROUP.DEPBAR.LE gsb0, 0x0 ;  /* 0x00008000000079c5 */ /* 0x000fe40000010000 */
[----:B------:R-:W-:Y:S05]  /*1fd0*/  @!P0 BRA `(.L_x_50) ;  /* 0xfffffffc00148947 */ /* 0x000fea000383ffff */
.L_x_48:
[----:B------:R-:W-:Y:S01]  /*1fe0*/  BAR.SYNC.DEFER_BLOCKING 0x0 ;  /* 0x0000000000007b1d */ /* 0x000fe20000010000 */
[----:B------:R-:W-:Y:S01]  /*1ff0*/  IMAD.SHL.U32 R3, R0, 0x80, RZ ;  /* 0x0000008000037824 */ /* 0x000fe200078e00ff */
[----:B------:R-:W-:Y:S01]  /*2000*/  LOP3.LUT R2, R2, 0x1, RZ, 0xc0, !PT ;  /* 0x0000000102027812 */ /* 0x000fe200078ec0ff */
[----:B------:R-:W-:Y:S01]  /*2010*/  IMAD.SHL.U32 R4, R0, 0x10, RZ ;  /* 0x0000001000047824 */ /* 0x000fe200078e00ff */
[----:B------:R-:W-:Y:S02]  /*2020*/  F2FP.F16.F32.PACK_AB R88, R89, R88 ;  /* 0x000000585958723e */ /* 0x000fe400000000ff */
[----:B------:R-:W-:Y:S02]  /*2030*/  ELECT P0, URZ, PT ;  /* 0x00000000003f782f */ /* 0x000fe40003800000 */
[----:B------:R-:W-:Y:S01]  /*2040*/  LOP3.LUT R3, R3, 0x780, RZ, 0xc0, !PT ;  /* 0x0000078003037812 */ /* 0x000fe200078ec0ff */
[----:B------:R-:W-:Y:S01]  /*2050*/  UMOV UR14, UR11 ;  /* 0x0000000b000e7c82 */ /* 0x000fe20008000000 */
[----:B------:R-:W-:-:S02]  /*2060*/  F2FP.F16.F32.PACK_AB R89, R91, R90 ;  /* 0x0000005a5b59723e */ /* 0x000fc400000000ff */
[----:B------:R-:W-:Y:S02]  /*2070*/  LOP3.LUT R3, R3, 0x70, R4, 0xf8, !PT ;  /* 0x0000007003037812 */ /* 0x000fe400078ef804 */
[----:B------:R-:W-:Y:S02]  /*2080*/  F2FP.F16.F32.PACK_AB R120, R121, R120 ;  /* 0x000000787978723e */ /* 0x000fe400000000ff */
[----:B------:R-:W-:Y:S01]  /*2090*/  LOP3.LUT R3, R3, 0x10, R0, 0x78, !PT ;  /* 0x0000001003037812 */ /* 0x000fe200078e7800 */
[----:B------:R-:W-:Y:S01]  /*20a0*/  IMAD.SHL.U32 R0, R0, 0x40, RZ ;  /* 0x0000004000007824 */ /* 0x000fe200078e00ff */
[----:B------:R-:W-:Y:S02]  /*20b0*/  R2UR UR12, R2 ;  /* 0x00000000020c72ca */ /* 0x000fe400000e0000 */
[----:B------:R-:W-:Y:S02]  /*20c0*/  F2FP.F16.F32.PACK_AB R90, R93, R92 ;  /* 0x0000005c5d5a723e */ /* 0x000fe400000000ff */
[----:B------:R-:W-:-:S02]  /*20d0*/  LOP3.LUT R0, R3, 0x3800, R0, 0xf8, !PT ;  /* 0x0000380003007812 */ /* 0x000fc400078ef800 */
[----:B------:R-:W-:Y:S01]  /*20e0*/  F2FP.F16.F32.PACK_AB R91, R95, R94 ;  /* 0x0000005e5f5b723e */ /* 0x000fe200000000ff */
[----:B------:R-:W1:Y:S01]  /*20f0*/  @!P2 SYNCS.CCTL.IV [UR8+0x6000] ;  /* 0x00600000ff00a9b1 */ /* 0x000e620008000008 */
[C---:B------:R-:W-:Y:S01]  /*2100*/  LOP3.LUT R3, R0.reuse, 0x20, RZ, 0x3c, !PT ;  /* 0x0000002000037812 */ /* 0x040fe200078e3cff */
[----:B------:R-:W-:Y:S01]  /*2110*/  VIADD R2, R0, UR8 ;  /* 0x0000000800027c36 */ /* 0x000fe20008000000 */
[----:B-1----:R-:W-:Y:S01]  /*2120*/  BAR.SYNC.DEFER_BLOCKING 0x0 ;  /* 0x0000000000007b1d */ /* 0x002fe20000010000 */
[----:B------:R-:W-:Y:S02]  /*2130*/  F2FP.F16.F32.PACK_AB R121, R123, R122 ;  /* 0x0000007a7b79723e */ /* 0x000fe400000000ff */
[----:B------:R-:W-:Y:S01]  /*2140*/  ULEA UR13, UR12, UR27, 0x6 ;  /* 0x0000001b0c0d7291 */ /* 0x000fe2000f8e303f */
[----:B------:R-:W-:Y:S01]  /*2150*/  F2FP.F16.F32.PACK_AB R24, R25, R24 ;  /* 0x000000181918723e */ /* 0x000fe200000000ff */
[----:B------:R-:W-:Y:S01]  /*2160*/  VIADD R3, R3, UR8 ;  /* 0x0000000803037c36 */ /* 0x000fe20008000000 */
[----:B------:R-:W-:Y:S01]  /*2170*/  F2FP.F16.F32.PACK_AB R122, R125, R124 ;  /* 0x0000007c7d7a723e */ /* 0x000fe200000000ff */
[----:B------:R-:W-:Y:S01]  /*2180*/  ULEA UR12, UR12, UR8, 0xf ;  /* 0x000000080c0c7291 */ /* 0x000fe2000f8e783f */
[----:B------:R-:W-:-:S02]  /*2190*/  F2FP.F16.F32.PACK_AB R123, R127, R126 ;  /* 0x0000007e7f7b723e */ /* 0x000fc400000000ff */
[----:B------:R-:W-:Y:S02]  /*21a0*/  F2FP.F16.F32.PACK_AB R25, R27, R26 ;  /* 0x0000001a1b19723e */ /* 0x000fe400000000ff */
[----:B------:R-:W-:Y:S02]  /*21b0*/  F2FP.F16.F32.PACK_AB R56, R57, R56 ;  /* 0x000000383938723e */ /* 0x000fe400000000ff */
[----:B------:R-:W-:Y:S02]  /*21c0*/  F2FP.F16.F32.PACK_AB R96, R97, R96 ;  /* 0x000000606160723e */ /* 0x000fe400000000ff */
[----:B------:R-:W-:Y:S02]  /*21d0*/  F2FP.F16.F32.PACK_AB R26, R29, R28 ;  /* 0x0000001c1d1a723e */ /* 0x000fe400000000ff */
[----:B------:R-:W-:Y:S02]  /*21e0*/  F2FP.F16.F32.PACK_AB R27, R31, R30 ;  /* 0x0000001e1f1b723e */ /* 0x000fe400000000ff */
[----:B------:R-:W-:-:S02]  /*21f0*/  F2FP.F16.F32.PACK_AB R57, R59, R58 ;  /* 0x0000003a3b39723e */ /* 0x000fc400000000ff */
[----:B------:R-:W-:Y:S02]  /*2200*/  F2FP.F16.F32.PACK_AB R97, R99, R98 ;  /* 0x000000626361723e */ /* 0x000fe400000000ff */
[----:B------:R-:W-:Y:S01]  /*2210*/  F2FP.F16.F32.PACK_AB R128, R129, R128 ;  /* 0x000000808180723e */ /* 0x000fe200000000ff */
[----:B------:R-:W-:Y:S01]  /*2220*/  STSM.16.M88.4 [R2], R88 ;  /* 0x0000005802007844 */ /* 0x000fe20000000200 */
[----:B------:R-:W-:Y:S02]  /*2230*/  F2FP.F16.F32.PACK_AB R58, R61, R60 ;  /* 0x0000003c3d3a723e */ /* 0x000fe400000000ff */
[----:B------:R-:W-:Y:S01]  /*2240*/  F2FP.F16.F32.PACK_AB R59, R63, R62 ;  /* 0x0000003e3f3b723e */ /* 0x000fe200000000ff */
[----:B------:R-:W-:Y:S01]  /*2250*/  STSM.16.M88.4 [R2+0x8000], R120 ;  /* 0x0080007802007844 */ /* 0x000fe20000000200 */
[----:B------:R-:W-:Y:S02]  /*2260*/  LOP3.LUT R4, R0, 0x40, RZ, 0x3c, !PT ;  /* 0x0000004000047812 */ /* 0x000fe400078e3cff */
[----:B------:R-:W-:Y:S01]  /*2270*/  F2FP.F16.F32.PACK_AB R98, R101, R100 ;  /* 0x000000646562723e */ /* 0x000fe200000000ff */
[----:B------:R-:W-:Y:S01]  /*2280*/  STSM.16.M88.4 [R2+0x4000], R24 ;  /* 0x0040001802007844 */ /* 0x000fe20000000200 */
[----:B------:R-:W-:Y:S01]  /*2290*/  F2FP.F16.F32.PACK_AB R99, R103, R102 ;  /* 0x000000666763723e */ /* 0x000fe200000000ff */
[----:B------:R-:W-:Y:S01]  /*22a0*/  VIADD R4, R4, UR8 ;  /* 0x0000000804047c36 */ /* 0x000fe20008000000 */
[----:B------:R-:W-:Y:S01]  /*22b0*/  F2FP.F16.F32.PACK_AB R129, R131, R130 ;  /* 0x000000828381723e */ /* 0x000fe200000000ff */
[----:B------:R-:W-:Y:S01]  /*22c0*/  STSM.16.M88.4 [R2+0xc000], R56 ;  /* 0x00c0003802007844 */ /* 0x000fe20000000200 */
[----:B------:R-:W-:-:S02]  /*22d0*/  F2FP.F16.F32.PACK_AB R32, R33, R32 ;  /* 0x000000202120723e */ /* 0x000fc400000000ff */
[----:B------:R-:W-:Y:S01]  /*22e0*/  F2FP.F16.F32.PACK_AB R130, R133, R132 ;  /* 0x000000848582723e */ /* 0x000fe200000000ff */
[----:B------:R-:W-:Y:S01]  /*22f0*/  STSM.16.M88.4 [R3], R96 ;  /* 0x0000006003007844 */ /* 0x000fe20000000200 */
[----:B------:R-:W-:Y:S02]  /*2300*/  F2FP.F16.F32.PACK_AB R131, R135, R134 ;  /* 0x000000868783723e */ /* 0x000fe400000000ff */
[----:B------:R-:W-:Y:S02]  /*2310*/  F2FP.F16.F32.PACK_AB R33, R35, R34 ;  /* 0x000000222321723e */ /* 0x000fe400000000ff */
[----:B------:R-:W-:Y:S01]  /*2320*/  F2FP.F16.F32.PACK_AB R64, R65, R64 ;  /* 0x000000404140723e */ /* 0x000fe200000000ff */
[----:B------:R-:W-:Y:S01]  /*2330*/  STSM.16.M88.4 [R3+0x8000], R128 ;  /* 0x0080008003007844 */ /* 0x000fe20000000200 */
[----:B------:R-:W-:Y:S02]  /*2340*/  F2FP.F16.F32.PACK_AB R104, R105, R104 ;  /* 0x000000686968723e */ /* 0x000fe400000000ff */
[----:B------:R-:W-:-:S02]  /*2350*/  F2FP.F16.F32.PACK_AB R34, R37, R36 ;  /* 0x000000242522723e */ /* 0x000fc400000000ff */
[----:B------:R-:W-:Y:S02]  /*2360*/  F2FP.F16.F32.PACK_AB R35, R39, R38 ;  /* 0x000000262723723e */ /* 0x000fe400000000ff */
[----:B------:R-:W-:Y:S02]  /*2370*/  F2FP.F16.F32.PACK_AB R65, R67, R66 ;  /* 0x000000424341723e */ /* 0x000fe400000000ff */
[----:B------:R-:W-:Y:S01]  /*2380*/  F2FP.F16.F32.PACK_AB R105, R107, R106 ;  /* 0x0000006a6b69723e */ /* 0x000fe200000000ff */
[----:B------:R-:W-:Y:S01]  /*2390*/  STSM.16.M88.4 [R3+0x4000], R32 ;  /* 0x0040002003007844 */ /* 0x000fe20000000200 */
[----:B------:R-:W-:Y:S02]  /*23a0*/  F2FP.F16.F32.PACK_AB R136, R137, R136 ;  /* 0x000000888988723e */ /* 0x000fe400000000ff */
[----:B------:R-:W-:Y:S02]  /*23b0*/  F2FP.F16.F32.PACK_AB R66, R69, R68 ;  /* 0x000000444542723e */ /* 0x000fe400000000ff */
[----:B------:R-:W-:-:S02]  /*23c0*/  F2FP.F16.F32.PACK_AB R67, R71, R70 ;  /* 0x000000464743723e */ /* 0x000fc400000000ff */
[----:B------:R-:W-:Y:S02]  /*23d0*/  LOP3.LUT R0, R0, 0x60, RZ, 0x3c, !PT ;  /* 0x0000006000007812 */ /* 0x000fe400078e3cff */
[----:B------:R-:W-:Y:S01]  /*23e0*/  F2FP.F16.F32.PACK_AB R106, R109, R108 ;  /* 0x0000006c6d6a723e */ /* 0x000fe200000000ff */
[----:B------:R-:W-:Y:S01]  /*23f0*/  STSM.16.M88.4 [R3+0xc000], R64 ;  /* 0x00c0004003007844 */ /* 0x000fe20000000200 */
[----:B------:R-:W-:Y:S01]  /*2400*/  F2FP.F16.F32.PACK_AB R107, R111, R110 ;  /* 0x0000006e6f6b723e */ /* 0x000fe200000000ff */
[----:B------:R-:W-:Y:S01]  /*2410*/  VIADD R0, R0, UR8 ;  /* 0x0000000800007c36 */ /* 0x000fe20008000000 */
[----:B------:R-:W-:Y:S02]  /*2420*/  F2FP.F16.F32.PACK_AB R137, R139, R138 ;  /* 0x0000008a8b89723e */ /* 0x000fe400000000ff */
[----:B------:R-:W-:Y:S01]  /*2430*/  F2FP.F16.F32.PACK_AB R40, R41, R40 ;  /* 0x000000282928723e */ /* 0x000fe200000000ff */
[----:B------:R-:W-:Y:S01]  /*2440*/  STSM.16.M88.4 [R4], R104 ;  /* 0x0000006804007844 */ /* 0x000fe20000000200 */
        /* <DEDUP_REMOVED lines=8> */
[----:B------:R-:W-:Y:S02]  /*24d0*/  F2FP.F16.F32.PACK_AB R73, R75, R74 ;  /* 0x0000004a4b49723e */ /* 0x000fe400000000ff */
[----:B------:R-:W-:Y:S01]  /*24e0*/  F2FP.F16.F32.PACK_AB R113, R115, R114 ;  /* 0x000000727371723e */ /* 0x000fe200000000ff */
[----:B------:R-:W-:Y:S01]  /*24f0*/  STSM.16.M88.4 [R4+0x4000], R40 ;  /* 0x0040002804007844 */ /* 0x000fe20000000200 */
[----:B------:R-:W-:Y:S02]  /*2500*/  F2FP.F16.F32.PACK_AB R144, R145, R144 ;  /* 0x000000909190723e */ /* 0x000fe400000000ff */
[----:B------:R-:W-:Y:S02]  /*2510*/  F2FP.F16.F32.PACK_AB R74, R77, R76 ;  /* 0x0000004c4d4a723e */ /* 0x000fe400000000ff */
[----:B------:R-:W-:Y:S02]  /*2520*/  F2FP.F16.F32.PACK_AB R75, R79, R78 ;  /* 0x0000004e4f4b723e */ /* 0x000fe400000000ff */
[----:B------:R-:W-:-:S02]  /*2530*/  F2FP.F16.F32.PACK_AB R114, R117, R116 ;  /* 0x000000747572723e */ /* 0x000fc400000000ff */
[----:B------:R-:W-:Y:S01]  /*2540*/  F2FP.F16.F32.PACK_AB R115, R119, R118 ;  /* 0x000000767773723e */ /* 0x000fe200000000ff */
[----:B------:R-:W-:Y:S01]  /*2550*/  STSM.16.M88.4 [R4+0xc000], R72 ;  /* 0x00c0004804007844 */ /* 0x000fe20000000200 */
[----:B------:R-:W-:Y:S02]  /*2560*/  F2FP.F16.F32.PACK_AB R145, R147, R146 ;  /* 0x000000929391723e */ /* 0x000fe400000000ff */
[----:B------:R-:W-:Y:S01]  /*2570*/  F2FP.F16.F32.PACK_AB R48, R49, R48 ;  /* 0x000000303130723e */ /* 0x000fe200000000ff */
[----:B------:R-:W-:Y:S01]  /*2580*/  STSM.16.M88.4 [R0], R112 ;  /* 0x0000007000007844 */ /* 0x000fe20000000200 */
[----:B------:R-:W-:Y:S02]  /*2590*/  F2FP.F16.F32.PACK_AB R146, R149, R148 ;  /* 0x000000949592723e */ /* 0x000fe400000000ff */
[----:B------:R-:W-:Y:S02]  /*25a0*/  F2FP.F16.F32.PACK_AB R147, R151, R150 ;  /* 0x000000969793723e */ /* 0x000fe400000000ff */
[----:B------:R-:W-:-:S02]  /*25b0*/  F2FP.F16.F32.PACK_AB R49, R51, R50 ;  /* 0x000000323331723e */ /* 0x000fc400000000ff */
[----:B------:R-:W-:Y:S01]  /*25c0*/  F2FP.F16.F32.PACK_AB R80, R81, R80 ;  /* 0x000000505150723e */ /* 0x000fe200000000ff */
[----:B------:R-:W-:Y:S01]  /*25d0*/  STSM.16.M88.4 [R0+0x8000], R144 ;  /* 0x0080009000007844 */ /* 0x000fe20000000200 */
[----:B------:R-:W-:Y:S02]  /*25e0*/  F2FP.F16.F32.PACK_AB R50, R53, R52 ;  /* 0x000000343532723e */ /* 0x000fe400000000ff */
[----:B------:R-:W-:Y:S02]  /*25f0*/  F2FP.F16.F32.PACK_AB R51, R55, R54 ;  /* 0x000000363733723e */ /* 0x000fe400000000ff */
[----:B------:R-:W-:Y:S02]  /*2600*/  F2FP.F16.F32.PACK_AB R81, R83, R82 ;  /* 0x000000525351723e */ /* 0x000fe400000000ff */
[----:B------:R-:W-:Y:S01]  /*2610*/  F2FP.F16.F32.PACK_AB R82, R85, R84 ;  /* 0x000000545552723e */ /* 0x000fe200000000ff */
[----:B------:R-:W-:Y:S01]  /*2620*/  STSM.16.M88.4 [R0+0x4000], R48 ;  /* 0x0040003000007844 */ /* 0x000fe20000000200 */
[----:B------:R-:W-:-:S02]  /*2630*/  F2FP.F16.F32.PACK_AB R83, R87, R86 ;  /* 0x000000565753723e */ /* 0x000fc400000000ff */
[----:B------:R-:W-:-:S03]  /*2640*/  ISETP.LT.U32.AND P0, PT, R6, 0x40, P0 ;  /* 0x000000400600780c */ /* 0x000fc60000701070 */
[----:B------:R-:W-:Y:S01]  /*2650*/  STSM.16.M88.4 [R0+0xc000], R80 ;  /* 0x00c0005000007844 */ /* 0x000fe20000000200 */
[----:B------:R1:W-:Y:S06]  /*2660*/  MEMBAR.ALL.CTA ;  /* 0x0000000000007992 */ /* 0x0003ec0000008000 */
[----:B-1----:R-:W1:Y:S03]  /*2670*/  FENCE.VIEW.ASYNC.S ;  /* 0x00000000000073c6 */ /* 0x002e660000000000 */
[----:B-1----:R-:W-:Y:S01]  /*2680*/  VOTEU.ANY UP0, P0 ;  /* 0x00000000003f7886 */ /* 0x002fe20000000100 */
[----:B------:R-:W-:-:S04]  /*2690*/  VOTEU.ANY UP1, P0 ;  /* 0x00000000003f7886 */ /* 0x000fc80000020100 */
[----:B---3--:R-:W-:Y:S01]  /*26a0*/  @UP0 UMOV UR4, UR20 ;  /* 0x0000001400040c82 */ /* 0x008fe20008000000 */
[----:B------:R-:W-:Y:S01]  /*26b0*/  @UP0 UMOV UR5, UR21 ;  /* 0x0000001500050c82 */ /* 0x000fe20008000000 */
[----:B------:R-:W-:Y:S06]  /*26c0*/  BAR.SYNC.DEFER_BLOCKING 0x0 ;  /* 0x0000000000007b1d */ /* 0x000fec0000010000 */
[----:B------:R1:W-:Y:S01]  /*26d0*/  @UP1 UTMASTG.2D [UR12], [UR4] ;  /* 0x0000000c040013b5 */ /* 0x0003e20008008000 */
[----:B------:R0:W-:Y:S01]  /*26e0*/  UTMACMDFLUSH ;  /* 0x00000000000079b7 */ /* 0x0001e20000000000 */
[----:B------:R-:W-:-:S04]  /*26f0*/  DEPBAR.LE SB0, 0x0 ;  /* 0x000080000000791a */ /* 0x000fc80000000000 */
[----:B------:R-:W-:Y:S06]  /*2700*/  BAR.SYNC.DEFER_BLOCKING 0x0 ;  /* 0x0000000000007b1d */ /* 0x000fec0000010000 */
[----:B-1----:R-:W-:Y:S05]  /*2710*/  EXIT ;  /* 0x000000000000794d */ /* 0x002fea0003800000 */
.L_x_49:
[----:B------:R-:W1:Y:S02]  /*2720*/  SYNCS.PHASECHK.TRANS64.TRYWAIT P0, [UR8+0x6000], R3 ;  /* 0x00600003ff0075a7 */ /* 0x000e640008000148 */
[----:B-1----:R-:W-:Y:S05]  /*2730*/  @!P0 BRA `(.L_x_49) ;  /* 0xfffffffc00f88947 */ /* 0x002fea000383ffff */
[----:B------:R-:W-:Y:S05]  /*2740*/  BRA `(.L_x_51) ;  /* 0xfffffff400ac7947 */ /* 0x000fea000383ffff */
.L_x_52:
[----:B------:R-:W-:-:S00]  /*2750*/  BRA `(.L_x_52) ;  /* 0xfffffffc00fc7947 */ /* 0x000fc0000383ffff */
[----:B------:R-:W-:-:S00]  /*2760*/  NOP ;  /* 0x0000000000007918 */ /* 0x000fc00000000000 */
        /* <DEDUP_REMOVED lines=9> */
.L_x_53:


//--------------------- .nv.shared.gluon_wgmma    --------------------------
	.section	.nv.shared.gluon_wgmma,"aw",@nobits
	.sectionflags	@""
	.align	16
	.zero		1024


//--------------------- .nv.shared.reserved.0     --------------------------
	.section	.nv.shared.reserved.0,"aw",@nobits
	.weak		__nv_reservedSMEM_offset_0_alias
	.size		__nv_reservedSMEM_offset_0_alias, 0, 0
	.other		__nv_reservedSMEM_offset_0_alias,@"STO_CUDA_RESERVED_SHARED STV_DEFAULT"
__nv_reservedSMEM_offset_0_alias:
	.zero		0


//--------------------- .nv.constant0.gluon_wgmma --------------------------
	.section	.nv.constant0.gluon_wgmma,"a",@progbits
	.sectionflags	@""
	.align	4
.nv.constant0.gluon_wgmma:
	.zero		608


//--------------------- SYMBOLS --------------------------

	.type		.nv.reservedSmem.offset0,@object
	.size		.nv.reservedSmem.offset0,0x4
